// auto-generated by cutlass_sweep.gemm — config: {"arch": "sm_90", "cluster_m": 2, "cluster_n": 1, "dtype": "e4m3", "stages": 4, "tile_k": 32, "tile_m": 128, "tile_n": 128}
#include "cutlass/cutlass.h"
#include "cutlass/gemm/collective/collective_builder.hpp"
#include "cutlass/gemm/device/gemm_universal_adapter.h"
#include "cutlass/gemm/kernel/gemm_universal.hpp"
#include "cutlass/epilogue/collective/collective_builder.hpp"

using ElemA = cutlass::float_e4m3_t;
using ElemB = cutlass::float_e4m3_t;
using ElemCD = cutlass::float_e4m3_t;
using Acc  = float;
using TileShape    = cute::Shape<cute::_128, cute::_128, cute::_32>;
using ClusterShape = cute::Shape<cute::_2, cute::_1, cute::_1>;

using CollectiveEpilogue = typename cutlass::epilogue::collective::CollectiveBuilder<
    cutlass::arch::Sm90, cutlass::arch::OpClassTensorOp,
    TileShape, ClusterShape,
    cutlass::epilogue::collective::EpilogueTileAuto,
    Acc, Acc,
    ElemCD, cutlass::layout::RowMajor, 128 / cutlass::sizeof_bits<ElemCD>::value,
    ElemCD, cutlass::layout::RowMajor, 128 / cutlass::sizeof_bits<ElemCD>::value,
    cutlass::epilogue::collective::EpilogueScheduleAuto
  >::CollectiveOp;

using CollectiveMainloop = typename cutlass::gemm::collective::CollectiveBuilder<
    cutlass::arch::Sm90, cutlass::arch::OpClassTensorOp,
    ElemA, cutlass::layout::RowMajor, 128 / cutlass::sizeof_bits<ElemA>::value,
    ElemB, cutlass::layout::ColumnMajor, 128 / cutlass::sizeof_bits<ElemB>::value,
    Acc,
    TileShape, ClusterShape,
    cutlass::gemm::collective::StageCount<4>,
    cutlass::gemm::collective::KernelScheduleAuto
  >::CollectiveOp;

using GemmKernel = cutlass::gemm::kernel::GemmUniversal<
    cute::Shape<int,int,int,int>,
    CollectiveMainloop,
    CollectiveEpilogue
>;
using Gemm = cutlass::gemm::device::GemmUniversalAdapter<GemmKernel>;

// Force the device kernel symbol into the cubin without needing a host main.
auto* _anchor = &cutlass::device_kernel<GemmKernel>;


// ===== COMPILED SASS (sm_90a) =====

	.target	sm_90a

	.elftype	@"ET_EXEC"


//--------------------- .note.nv.tkinfo           --------------------------
	.section	.note.nv.tkinfo,"",@"SHT_NOTE"
	.sectionflags	@"SHF_NOTE_NV_TKINFO"
	.tkinfo
        /*0018*/ 	.word	0x00000002
        /*0030*/ 	.string	""
        /*0030*/ 	.string	"ptxas"
        /*0030*/ 	.string	"Cuda compilation tools, release 13.0, V13.0.88"
        /*0030*/ 	.string	"Build cuda_13.0.r13.0/compiler.36424714_0"
        /*0030*/ 	.string	"-arch sm_90a -m 64 "



//--------------------- .note.nv.cuinfo           --------------------------
	.section	.note.nv.cuinfo,"",@"SHT_NOTE"
	.sectionflags	@"SHF_NOTE_NV_CUINFO"
        /*0018*/ 	.short	0x0002
        /*001a*/ 	.short	0x005a
        /*001c*/ 	.short	0x0082
	.zero		2


//--------------------- .nv.info                  --------------------------
	.section	.nv.info,"",@"SHT_CUDA_INFO"
	.align	4


	//----- nvinfo : EIATTR_REGCOUNT
	.align		4
        /*0000*/ 	.byte	0x04, 0x2f
        /*0002*/ 	.short	(.L_12 - .L_11)
	.align		4
.L_11:
        /*0004*/ 	.word	index@(_ZN7cutlass13device_kernelINS_4gemm6kernel13GemmUniversalIN4cute5tupleIJiiiiEEENS1_10collective13CollectiveMmaINS1_37MainloopSm90TmaGmmaWarpSpecializedFP8ILi4ENS5_IJNS4_1CILi2EEENSA_ILi1EEESC_EEENS1_35KernelTmaWarpSpecializedCooperativeEEENS5_IJNSA_ILi128EEESG_NSA_ILi32EEEEEENS_12float_e4m3_tENS5_IJlSC_lEEESJ_SK_NS4_8TiledMMAINS4_8MMA_AtomIJNS4_4SM904GMMA31MMA_64x128x32_F32E4M3E4M3_SS_TNILNSO_7ScaleInE1ELSQ_1EEEEEENS4_6LayoutISD_NS5_IJSC_NSA_ILi0EEESU_EEEEENS5_IJNS4_10UnderscoreESX_SX_EEEEENS4_13SM90_TMA_LOADENS4_14ComposedLayoutINS4_7SwizzleILi1ELi4ELi3EEENS4_18smem_ptr_flag_bitsILi8EEENST_INS5_IJNSA_ILi8EEESH_EEENS5_IJSH_SC_EEEEEEEvNS4_8identityENS4_23SM90_TMA_LOAD_MULTICASTES1A_vS1B_EENS_8epilogue10collective6detail29Sm90TmaWarpSpecializedAdapterINS1F_15DefaultEpilogueISJ_SK_SK_NS1E_6thread17LinearCombinationISJ_Li1EffLNS1J_9ScaleType4KindE0ELNS_15FloatRoundStyleE2ESJ_EENS1_15EpilogueDefaultEEEEEvvEEEEvNT_6ParamsE)
        /*0008*/ 	.word	0x000000a8


	//----- nvinfo : EIATTR_FRAME_SIZE
	.align		4
.L_12:
        /*000c*/ 	.byte	0x04, 0x11
        /*000e*/ 	.short	(.L_14 - .L_13)
	.align		4
.L_13:
        /*0010*/ 	.word	index@(_ZN7cutlass13device_kernelINS_4gemm6kernel13GemmUniversalIN4cute5tupleIJiiiiEEENS1_10collective13CollectiveMmaINS1_37MainloopSm90TmaGmmaWarpSpecializedFP8ILi4ENS5_IJNS4_1CILi2EEENSA_ILi1EEESC_EEENS1_35KernelTmaWarpSpecializedCooperativeEEENS5_IJNSA_ILi128EEESG_NSA_ILi32EEEEEENS_12float_e4m3_tENS5_IJlSC_lEEESJ_SK_NS4_8TiledMMAINS4_8MMA_AtomIJNS4_4SM904GMMA31MMA_64x128x32_F32E4M3E4M3_SS_TNILNSO_7ScaleInE1ELSQ_1EEEEEENS4_6LayoutISD_NS5_IJSC_NSA_ILi0EEESU_EEEEENS5_IJNS4_10UnderscoreESX_SX_EEEEENS4_13SM90_TMA_LOADENS4_14ComposedLayoutINS4_7SwizzleILi1ELi4ELi3EEENS4_18smem_ptr_flag_bitsILi8EEENST_INS5_IJNSA_ILi8EEESH_EEENS5_IJSH_SC_EEEEEEEvNS4_8identityENS4_23SM90_TMA_LOAD_MULTICASTES1A_vS1B_EENS_8epilogue10collective6detail29Sm90TmaWarpSpecializedAdapterINS1F_15DefaultEpilogueISJ_SK_SK_NS1E_6thread17LinearCombinationISJ_Li1EffLNS1J_9ScaleType4KindE0ELNS_15FloatRoundStyleE2ESJ_EENS1_15EpilogueDefaultEEEEEvvEEEEvNT_6ParamsE)
        /*0014*/ 	.word	0x00000000


	//----- nvinfo : EIATTR_MIN_STACK_SIZE
	.align		4
.L_14:
        /*0018*/ 	.byte	0x04, 0x12
        /*001a*/ 	.short	(.L_16 - .L_15)
	.align		4
.L_15:
        /*001c*/ 	.word	index@(_ZN7cutlass13device_kernelINS_4gemm6kernel13GemmUniversalIN4cute5tupleIJiiiiEEENS1_10collective13CollectiveMmaINS1_37MainloopSm90TmaGmmaWarpSpecializedFP8ILi4ENS5_IJNS4_1CILi2EEENSA_ILi1EEESC_EEENS1_35KernelTmaWarpSpecializedCooperativeEEENS5_IJNSA_ILi128EEESG_NSA_ILi32EEEEEENS_12float_e4m3_tENS5_IJlSC_lEEESJ_SK_NS4_8TiledMMAINS4_8MMA_AtomIJNS4_4SM904GMMA31MMA_64x128x32_F32E4M3E4M3_SS_TNILNSO_7ScaleInE1ELSQ_1EEEEEENS4_6LayoutISD_NS5_IJSC_NSA_ILi0EEESU_EEEEENS5_IJNS4_10UnderscoreESX_SX_EEEEENS4_13SM90_TMA_LOADENS4_14ComposedLayoutINS4_7SwizzleILi1ELi4ELi3EEENS4_18smem_ptr_flag_bitsILi8EEENST_INS5_IJNSA_ILi8EEESH_EEENS5_IJSH_SC_EEEEEEEvNS4_8identityENS4_23SM90_TMA_LOAD_MULTICASTES1A_vS1B_EENS_8epilogue10collective6detail29Sm90TmaWarpSpecializedAdapterINS1F_15DefaultEpilogueISJ_SK_SK_NS1E_6thread17LinearCombinationISJ_Li1EffLNS1J_9ScaleType4KindE0ELNS_15FloatRoundStyleE2ESJ_EENS1_15EpilogueDefaultEEEEEvvEEEEvNT_6ParamsE)
        /*0020*/ 	.word	0x00000000
.L_16:


//--------------------- .nv.compat                --------------------------
	.section	.nv.compat,"",@"SHT_CUDA_COMPAT_INFO"
	.align	4
        /*0000*/ 	.byte	0x02, 0x09, 0x01, 0x00, 0x02, 0x02, 0x04, 0x00, 0x02, 0x05, 0x05, 0x00, 0x03, 0x07, 0x01, 0x01
        /*0010*/ 	.byte	0x02, 0x03, 0x01, 0x00, 0x02, 0x06, 0x01, 0x00, 0x04, 0x0b, 0x08, 0x00, 0x00, 0x00, 0x00, 0x00
        /*0020*/ 	.byte	0x00, 0x00, 0x00, 0x00


//--------------------- .nv.info._ZN7cutlass13device_kernelINS_4gemm6kernel13GemmUniversalIN4cute5tupleIJiiiiEEENS1_10collective13CollectiveMmaINS1_37MainloopSm90TmaGmmaWarpSpecializedFP8ILi4ENS5_IJNS4_1CILi2EEENSA_ILi1EEESC_EEENS1_35KernelTmaWarpSpecializedCooperativeEEENS5_IJNSA_ILi128EEESG_NSA_ILi32EEEEEENS_12float_e4m3_tENS5_IJlSC_lEEESJ_SK_NS4_8TiledMMAINS4_8MMA_AtomIJNS4_4SM904GMMA31MMA_64x128x32_F32E4M3E4M3_SS_TNILNSO_7ScaleInE1ELSQ_1EEEEEENS4_6LayoutISD_NS5_IJSC_NSA_ILi0EEESU_EEEEENS5_IJNS4_10UnderscoreESX_SX_EEEEENS4_13SM90_TMA_LOADENS4_14ComposedLayoutINS4_7SwizzleILi1ELi4ELi3EEENS4_18smem_ptr_flag_bitsILi8EEENST_INS5_IJNSA_ILi8EEESH_EEENS5_IJSH_SC_EEEEEEEvNS4_8identityENS4_23SM90_TMA_LOAD_MULTICASTES1A_vS1B_EENS_8epilogue10collective6detail29Sm90TmaWarpSpecializedAdapterINS1F_15DefaultEpilogueISJ_SK_SK_NS1E_6thread17LinearCombinationISJ_Li1EffLNS1J_9ScaleType4KindE0ELNS_15FloatRoundStyleE2ESJ_EENS1_15EpilogueDefaultEEEEEvvEEEEvNT_6ParamsE --------------------------
	.section	.nv.info._ZN7cutlass13device_kernelINS_4gemm6kernel13GemmUniversalIN4cute5tupleIJiiiiEEENS1_10collective13CollectiveMmaINS1_37MainloopSm90TmaGmmaWarpSpecializedFP8ILi4ENS5_IJNS4_1CILi2EEENSA_ILi1EEESC_EEENS1_35KernelTmaWarpSpecializedCooperativeEEENS5_IJNSA_ILi128EEESG_NSA_ILi32EEEEEENS_12float_e4m3_tENS5_IJlSC_lEEESJ_SK_NS4_8TiledMMAINS4_8MMA_AtomIJNS4_4SM904GMMA31MMA_64x128x32_F32E4M3E4M3_SS_TNILNSO_7ScaleInE1ELSQ_1EEEEEENS4_6LayoutISD_NS5_IJSC_NSA_ILi0EEESU_EEEEENS5_IJNS4_10UnderscoreESX_SX_EEEEENS4_13SM90_TMA_LOADENS4_14ComposedLayoutINS4_7SwizzleILi1ELi4ELi3EEENS4_18smem_ptr_flag_bitsILi8EEENST_INS5_IJNSA_ILi8EEESH_EEENS5_IJSH_SC_EEEEEEEvNS4_8identityENS4_23SM90_TMA_LOAD_MULTICASTES1A_vS1B_EENS_8epilogue10collective6detail29Sm90TmaWarpSpecializedAdapterINS1F_15DefaultEpilogueISJ_SK_SK_NS1E_6thread17LinearCombinationISJ_Li1EffLNS1J_9ScaleType4KindE0ELNS_15FloatRoundStyleE2ESJ_EENS1_15EpilogueDefaultEEEEEvvEEEEvNT_6ParamsE,"",@"SHT_CUDA_INFO"
	.sectionflags	@""
	.align	4


	//----- nvinfo : EIATTR_CUDA_API_VERSION
	.align		4
        /*0000*/ 	.byte	0x04, 0x37
        /*0002*/ 	.short	(.L_18 - .L_17)
.L_17:
        /*0004*/ 	.word	0x00000082


	//----- nvinfo : EIATTR_KPARAM_INFO
	.align		4
.L_18:
        /*0008*/ 	.byte	0x04, 0x17
        /*000a*/ 	.short	(.L_20 - .L_19)
.L_19:
        /*000c*/ 	.word	0x00000000
        /*0010*/ 	.short	0x0000
        /*0012*/ 	.short	0x0070
        /*0014*/ 	.byte	0x00, 0xf0, 0x01, 0x10


	//----- nvinfo : EIATTR_SPARSE_MMA_MASK
	.align		4
.L_20:
        /*0018*/ 	.byte	0x03, 0x50
        /*001a*/ 	.short	0x0000


	//----- nvinfo : EIATTR_MAXREG_COUNT
	.align		4
        /*001c*/ 	.byte	0x03, 0x1b
        /*001e*/ 	.short	0x00a8


	//----- nvinfo : EIATTR_NUM_BARRIERS
	.align		4
        /*0020*/ 	.byte	0x02, 0x4c
        /*0022*/ 	.byte	0x01
	.zero		1


	//----- nvinfo : EIATTR_MERCURY_ISA_VERSION
	.align		4
        /*0024*/ 	.byte	0x03, 0x5f
        /*0026*/ 	.short	0x0101


	//----- nvinfo : EIATTR_INT_WARP_WIDE_INSTR_OFFSETS
	.align		4
        /*0028*/ 	.byte	0x04, 0x31
        /*002a*/ 	.short	(.L_22 - .L_21)


	//   ....[0]....
.L_21:
        /*002c*/ 	.word	0x000004a0


	//   ....[1]....
        /*0030*/ 	.word	0x000004d0


	//   ....[2]....
        /*0034*/ 	.word	0x00000650


	//   ....[3]....
        /*0038*/ 	.word	0x00002cd0


	//----- nvinfo : EIATTR_COOP_GROUP_MASK_REGIDS
	.align		4
.L_22:
        /*003c*/ 	.byte	0x04, 0x29
        /*003e*/ 	.short	(.L_24 - .L_23)


	//   ....[0]....
.L_23:
        /*0040*/ 	.word	0xffffffff


	//   ....[1]....
        /*0044*/ 	.word	0xffffffff


	//   ....[2]....
        /*0048*/ 	.word	0xffffffff


	//   ....[3]....
        /*004c*/ 	.word	0xffffffff


	//   ....[4]....
        /*0050*/ 	.word	0xffffffff


	//   ....[5]....
        /*0054*/ 	.word	0xffffffff


	//----- nvinfo : EIATTR_COOP_GROUP_INSTR_OFFSETS
	.align		4
.L_24:
        /*0058*/ 	.byte	0x04, 0x28
        /*005a*/ 	.short	(.L_26 - .L_25)


	//   ....[0]....
.L_25:
        /*005c*/ 	.word	0x00000060


	//   ....[1]....
        /*0060*/ 	.word	0x00000070


	//   ....[2]....
        /*0064*/ 	.word	0x00000130


	//   ....[3]....
        /*0068*/ 	.word	0x000002d0


	//   ....[4]....
        /*006c*/ 	.word	0x000007f0


	//   ....[5]....
        /*0070*/ 	.word	0x00001270


	//----- nvinfo : EIATTR_REG_RECONFIG
	.align		4
.L_26:
        /*0074*/ 	.byte	0x01, 0x54
	.zero		2


	//----- nvinfo : EIATTR_MBARRIER_INSTR_OFFSETS
	.align		4
        /*0078*/ 	.byte	0x04, 0x39
        /*007a*/ 	.short	(.L_28 - .L_27)


	//   ....[0]....
.L_27:
        /*007c*/ 	.word	0x00000230
        /*0080*/ 	.word	0x000000ff
        /*0084*/ 	.word	0x00000000
        /*0088*/ 	.short	0x0100
        /*008a*/ 	.byte	0x08
	.zero		1


	//   ....[1]....
        /*008c*/ 	.word	0x00000240
        /*0090*/ 	.word	0x000000ff
        /*0094*/ 	.word	0x00000020
        /*0098*/ 	.short	0x0100
        /*009a*/ 	.byte	0x08
	.zero		1


	//   ....[2]....
        /*009c*/ 	.word	0x00000250
        /*00a0*/ 	.word	0x000000ff
        /*00a4*/ 	.word	0x00000008
        /*00a8*/ 	.short	0x0100
        /*00aa*/ 	.byte	0x08
	.zero		1


	//   ....[3]....
        /*00ac*/ 	.word	0x00000260
        /*00b0*/ 	.word	0x000000ff
        /*00b4*/ 	.word	0x00000028
        /*00b8*/ 	.short	0x0100
        /*00ba*/ 	.byte	0x08
	.zero		1


	//   ....[4]....
        /*00bc*/ 	.word	0x00000270
        /*00c0*/ 	.word	0x000000ff
        /*00c4*/ 	.word	0x00000010
        /*00c8*/ 	.short	0x0100
        /*00ca*/ 	.byte	0x08
	.zero		1


	//   ....[5]....
        /*00cc*/ 	.word	0x00000280
        /*00d0*/ 	.word	0x000000ff
        /*00d4*/ 	.word	0x00000030
        /*00d8*/ 	.short	0x0100
        /*00da*/ 	.byte	0x08
	.zero		1


	//   ....[6]....
        /*00dc*/ 	.word	0x00000290
        /*00e0*/ 	.word	0x000000ff
        /*00e4*/ 	.word	0x00000018
        /*00e8*/ 	.short	0x0100
        /*00ea*/ 	.byte	0x08
	.zero		1


	//   ....[7]....
        /*00ec*/ 	.word	0x000002a0
        /*00f0*/ 	.word	0x000000ff
        /*00f4*/ 	.word	0x00000038
        /*00f8*/ 	.short	0x0100
        /*00fa*/ 	.byte	0x08
	.zero		1


	//   ....[8]....
        /*00fc*/ 	.word	0x000006e0
        /*0100*/ 	.word	0x000000ff
        /*0104*/ 	.word	0x00000050
        /*0108*/ 	.short	0x0100
        /*010a*/ 	.byte	0x06
	.zero		1


	//   ....[9]....
        /*010c*/ 	.word	0x00000780
        /*0110*/ 	.word	0x000000ff
        /*0114*/ 	.word	0x00000058
        /*0118*/ 	.short	0x0100
        /*011a*/ 	.byte	0x06
	.zero		1


	//   ....[10]....
        /*011c*/ 	.word	0x000017a0
        /*0120*/ 	.word	0x000000ff
        /*0124*/ 	.word	0x00000000
        /*0128*/ 	.short	0x010a
        /*012a*/ 	.byte	0x06
	.zero		1


	//   ....[11]....
        /*012c*/ 	.word	0x000017e0
        /*0130*/ 	.word	0x000000ff
        /*0134*/ 	.word	0x00000000
        /*0138*/ 	.short	0x010a
        /*013a*/ 	.byte	0x06
	.zero		1


	//   ....[12]....
        /*013c*/ 	.word	0x000020c0
        /*0140*/ 	.word	0x000000ff
        /*0144*/ 	.word	0x00000000
        /*0148*/ 	.short	0x010a
        /*014a*/ 	.byte	0x0c
	.zero		1


	//   ....[13]....
        /*014c*/ 	.word	0x00002100
        /*0150*/ 	.word	0x000000ff
        /*0154*/ 	.word	0x00000000
        /*0158*/ 	.short	0x010a
        /*015a*/ 	.byte	0x0c
	.zero		1


	//   ....[14]....
        /*015c*/ 	.word	0x000026e0
        /*0160*/ 	.word	0x0000008c
        /*0164*/ 	.word	0x00000000
        /*0168*/ 	.short	0x0101
        /*016a*/ 	.byte	0x3f
	.zero		1


	//   ....[15]....
        /*016c*/ 	.word	0x00002d50
        /*0170*/ 	.word	0x0000000c
        /*0174*/ 	.word	0x00000000
        /*0178*/ 	.short	0x0101
        /*017a*/ 	.byte	0x3f
	.zero		1


	//   ....[16]....
        /*017c*/ 	.word	0x00008650
        /*0180*/ 	.word	0x00000013
        /*0184*/ 	.word	0x00000020
        /*0188*/ 	.short	0x010a
        /*018a*/ 	.byte	0x3f
	.zero		1


	//   ....[17]....
        /*018c*/ 	.word	0x000089f0
        /*0190*/ 	.word	0x00000006
        /*0194*/ 	.word	0x00000058
        /*0198*/ 	.short	0x0101
        /*019a*/ 	.byte	0x3f
	.zero		1


	//   ....[18]....
        /*019c*/ 	.word	0x000090f0
        /*01a0*/ 	.word	0x00000005
        /*01a4*/ 	.word	0x00000000
        /*01a8*/ 	.short	0x010a
        /*01aa*/ 	.byte	0x3f
	.zero		1


	//   ....[19]....
        /*01ac*/ 	.word	0x00009170
        /*01b0*/ 	.word	0x00000007
        /*01b4*/ 	.word	0x00000000
        /*01b8*/ 	.short	0x010a
        /*01ba*/ 	.byte	0x3f
	.zero		1


	//   ....[20]....
        /*01bc*/ 	.word	0x00009200
        /*01c0*/ 	.word	0x00000006
        /*01c4*/ 	.word	0x00000000
        /*01c8*/ 	.short	0x010a
        /*01ca*/ 	.byte	0x3f
	.zero		1


	//   ....[21]....
        /*01cc*/ 	.word	0x00009290
        /*01d0*/ 	.word	0x00000003
        /*01d4*/ 	.word	0x00000000
        /*01d8*/ 	.short	0x010a
        /*01da*/ 	.byte	0x3f
	.zero		1


	//   ....[22]....
        /*01dc*/ 	.word	0x00009300
        /*01e0*/ 	.word	0x0000000d
        /*01e4*/ 	.word	0x00000000
        /*01e8*/ 	.short	0x010a
        /*01ea*/ 	.byte	0x3f
	.zero		1


	//   ....[23]....
        /*01ec*/ 	.word	0x00009360
        /*01f0*/ 	.word	0x00000091
        /*01f4*/ 	.word	0x00000000
        /*01f8*/ 	.short	0x010a
        /*01fa*/ 	.byte	0x3f
	.zero		1


	//   ....[24]....
        /*01fc*/ 	.word	0x00009430
        /*0200*/ 	.word	0x00000013
        /*0204*/ 	.word	0x00000020
        /*0208*/ 	.short	0x010a
        /*020a*/ 	.byte	0x3f
	.zero		1


	//   ....[25]....
        /*020c*/ 	.word	0x00009500
        /*0210*/ 	.word	0x00000005
        /*0214*/ 	.word	0x00000000
        /*0218*/ 	.short	0x010a
        /*021a*/ 	.byte	0x3f
	.zero		1


	//   ....[26]....
        /*021c*/ 	.word	0x00009550
        /*0220*/ 	.word	0x00000007
        /*0224*/ 	.word	0x00000000
        /*0228*/ 	.short	0x010a
        /*022a*/ 	.byte	0x3f
	.zero		1


	//   ....[27]....
        /*022c*/ 	.word	0x000095a0
        /*0230*/ 	.word	0x00000006
        /*0234*/ 	.word	0x00000000
        /*0238*/ 	.short	0x010a
        /*023a*/ 	.byte	0x3f
	.zero		1


	//----- nvinfo : EIATTR_NUM_MBARRIERS
	.align		4
.L_28:
        /*023c*/ 	.byte	0x03, 0x38
        /*023e*/ 	.short	0x000a


	//----- nvinfo : EIATTR_EXIT_INSTR_OFFSETS
	.align		4
        /*0240*/ 	.byte	0x04, 0x1c
        /*0242*/ 	.short	(.L_30 - .L_29)


	//   ....[0]....
.L_29:
        /*0244*/ 	.word	0x00000950


	//   ....[1]....
        /*0248*/ 	.word	0x00001140


	//   ....[2]....
        /*024c*/ 	.word	0x00007d70


	//   ....[3]....
        /*0250*/ 	.word	0x000082d0


	//   ....[4]....
        /*0254*/ 	.word	0x000092e0


	//----- nvinfo : EIATTR_MAX_THREADS
	.align		4
.L_30:
        /*0258*/ 	.byte	0x04, 0x05
        /*025a*/ 	.short	(.L_32 - .L_31)
.L_31:
        /*025c*/ 	.word	0x00000180
        /*0260*/ 	.word	0x00000001
        /*0264*/ 	.word	0x00000001


	//----- nvinfo : EIATTR_CRS_STACK_SIZE
	.align		4
.L_32:
        /*0268*/ 	.byte	0x04, 0x1e
        /*026a*/ 	.short	(.L_34 - .L_33)
.L_33:
        /*026c*/ 	.word	0x00000000


	//----- nvinfo : EIATTR_CBANK_PARAM_SIZE
	.align		4
.L_34:
        /*0270*/ 	.byte	0x03, 0x19
        /*0272*/ 	.short	0x0470


	//----- nvinfo : EIATTR_PARAM_CBANK
	.align		4
        /*0274*/ 	.byte	0x04, 0x0a
        /*0276*/ 	.short	(.L_36 - .L_35)
	.align		4
.L_35:
        /*0278*/ 	.word	index@(.nv.constant0._ZN7cutlass13device_kernelINS_4gemm6kernel13GemmUniversalIN4cute5tupleIJiiiiEEENS1_10collective13CollectiveMmaINS1_37MainloopSm90TmaGmmaWarpSpecializedFP8ILi4ENS5_IJNS4_1CILi2EEENSA_ILi1EEESC_EEENS1_35KernelTmaWarpSpecializedCooperativeEEENS5_IJNSA_ILi128EEESG_NSA_ILi32EEEEEENS_12float_e4m3_tENS5_IJlSC_lEEESJ_SK_NS4_8TiledMMAINS4_8MMA_AtomIJNS4_4SM904GMMA31MMA_64x128x32_F32E4M3E4M3_SS_TNILNSO_7ScaleInE1ELSQ_1EEEEEENS4_6LayoutISD_NS5_IJSC_NSA_ILi0EEESU_EEEEENS5_IJNS4_10UnderscoreESX_SX_EEEEENS4_13SM90_TMA_LOADENS4_14ComposedLayoutINS4_7SwizzleILi1ELi4ELi3EEENS4_18smem_ptr_flag_bitsILi8EEENST_INS5_IJNSA_ILi8EEESH_EEENS5_IJSH_SC_EEEEEEEvNS4_8identityENS4_23SM90_TMA_LOAD_MULTICASTES1A_vS1B_EENS_8epilogue10collective6detail29Sm90TmaWarpSpecializedAdapterINS1F_15DefaultEpilogueISJ_SK_SK_NS1E_6thread17LinearCombinationISJ_Li1EffLNS1J_9ScaleType4KindE0ELNS_15FloatRoundStyleE2ESJ_EENS1_15EpilogueDefaultEEEEEvvEEEEvNT_6ParamsE)
        /*027c*/ 	.short	0x0210
        /*027e*/ 	.short	0x0470


	//----- nvinfo : EIATTR_SW_WAR
	.align		4
.L_36:
        /*0280*/ 	.byte	0x04, 0x36
        /*0282*/ 	.short	(.L_38 - .L_37)
.L_37:
        /*0284*/ 	.word	0x00000008
.L_38:


//--------------------- .nv.callgraph             --------------------------
	.section	.nv.callgraph,"",@"SHT_CUDA_CALLGRAPH"
	.align	4
	.sectionentsize	8
	.align		4
        /*0000*/ 	.word	0x00000000
	.align		4
        /*0004*/ 	.word	0xffffffff
	.align		4
        /*0008*/ 	.word	0x00000000
	.align		4
        /*000c*/ 	.word	0xfffffffe
	.align		4
        /*0010*/ 	.word	0x00000000
	.align		4
        /*0014*/ 	.word	0xfffffffd
	.align		4
        /*0018*/ 	.word	0x00000000
	.align		4
        /*001c*/ 	.word	0xfffffffc


//--------------------- .nv.constant4             --------------------------
	.section	.nv.constant4,"a",@progbits
	.align	8
	.align		8
.nv.constant4:
        /*0000*/ 	.dword	_ZN39_INTERNAL_43780017_4_k_cu_9a627163_55354cuda3std3__45__cpo5beginE
	.align		8
        /*0008*/ 	.dword	_ZN39_INTERNAL_43780017_4_k_cu_9a627163_55354cuda3std3__45__cpo3endE
	.align		8
        /*0010*/ 	.dword	_ZN39_INTERNAL_43780017_4_k_cu_9a627163_55354cuda3std3__45__cpo6cbeginE
	.align		8
        /*0018*/ 	.dword	_ZN39_INTERNAL_43780017_4_k_cu_9a627163_55354cuda3std3__45__cpo4cendE
	.align		8
        /*0020*/ 	.dword	_ZN39_INTERNAL_43780017_4_k_cu_9a627163_55354cuda3std3__441_GLOBAL__N__43780017_4_k_cu_9a627163_55356ignoreE
	.align		8
        /*0028*/ 	.dword	_ZN39_INTERNAL_43780017_4_k_cu_9a627163_55354cuda3std3__419piecewise_constructE
	.align		8
        /*0030*/ 	.dword	_ZN39_INTERNAL_43780017_4_k_cu_9a627163_55354cuda3std3__48in_placeE
	.align		8
        /*0038*/ 	.dword	_ZN39_INTERNAL_43780017_4_k_cu_9a627163_55354cuda3std6ranges3__45__cpo4swapE
	.align		8
        /*0040*/ 	.dword	_ZN39_INTERNAL_43780017_4_k_cu_9a627163_55354cuda3std6ranges3__45__cpo9iter_moveE
	.align		8
        /*0048*/ 	.dword	_ZN39_INTERNAL_43780017_4_k_cu_9a627163_55354cute7productE
	.align		8
        /*0050*/ 	.dword	_ZN39_INTERNAL_43780017_4_k_cu_9a627163_55354cute1_E


//--------------------- .text._ZN7cutlass13device_kernelINS_4gemm6kernel13GemmUniversalIN4cute5tupleIJiiiiEEENS1_10collective13CollectiveMmaINS1_37MainloopSm90TmaGmmaWarpSpecializedFP8ILi4ENS5_IJNS4_1CILi2EEENSA_ILi1EEESC_EEENS1_35KernelTmaWarpSpecializedCooperativeEEENS5_IJNSA_ILi128EEESG_NSA_ILi32EEEEEENS_12float_e4m3_tENS5_IJlSC_lEEESJ_SK_NS4_8TiledMMAINS4_8MMA_AtomIJNS4_4SM904GMMA31MMA_64x128x32_F32E4M3E4M3_SS_TNILNSO_7ScaleInE1ELSQ_1EEEEEENS4_6LayoutISD_NS5_IJSC_NSA_ILi0EEESU_EEEEENS5_IJNS4_10UnderscoreESX_SX_EEEEENS4_13SM90_TMA_LOADENS4_14ComposedLayoutINS4_7SwizzleILi1ELi4ELi3EEENS4_18smem_ptr_flag_bitsILi8EEENST_INS5_IJNSA_ILi8EEESH_EEENS5_IJSH_SC_EEEEEEEvNS4_8identityENS4_23SM90_TMA_LOAD_MULTICASTES1A_vS1B_EENS_8epilogue10collective6detail29Sm90TmaWarpSpecializedAdapterINS1F_15DefaultEpilogueISJ_SK_SK_NS1E_6thread17LinearCombinationISJ_Li1EffLNS1J_9ScaleType4KindE0ELNS_15FloatRoundStyleE2ESJ_EENS1_15EpilogueDefaultEEEEEvvEEEEvNT_6ParamsE --------------------------
	.section	.text._ZN7cutlass13device_kernelINS_4gemm6kernel13GemmUniversalIN4cute5tupleIJiiiiEEENS1_10collective13CollectiveMmaINS1_37MainloopSm90TmaGmmaWarpSpecializedFP8ILi4ENS5_IJNS4_1CILi2EEENSA_ILi1EEESC_EEENS1_35KernelTmaWarpSpecializedCooperativeEEENS5_IJNSA_ILi128EEESG_NSA_ILi32EEEEEENS_12float_e4m3_tENS5_IJlSC_lEEESJ_SK_NS4_8TiledMMAINS4_8MMA_AtomIJNS4_4SM904GMMA31MMA_64x128x32_F32E4M3E4M3_SS_TNILNSO_7ScaleInE1ELSQ_1EEEEEENS4_6LayoutISD_NS5_IJSC_NSA_ILi0EEESU_EEEEENS5_IJNS4_10UnderscoreESX_SX_EEEEENS4_13SM90_TMA_LOADENS4_14ComposedLayoutINS4_7SwizzleILi1ELi4ELi3EEENS4_18smem_ptr_flag_bitsILi8EEENST_INS5_IJNSA_ILi8EEESH_EEENS5_IJSH_SC_EEEEEEEvNS4_8identityENS4_23SM90_TMA_LOAD_MULTICASTES1A_vS1B_EENS_8epilogue10collective6detail29Sm90TmaWarpSpecializedAdapterINS1F_15DefaultEpilogueISJ_SK_SK_NS1E_6thread17LinearCombinationISJ_Li1EffLNS1J_9ScaleType4KindE0ELNS_15FloatRoundStyleE2ESJ_EENS1_15EpilogueDefaultEEEEEvvEEEEvNT_6ParamsE,"ax",@progbits
	.align	128
.text._ZN7cutlass13device_kernelINS_4gemm6kernel13GemmUniversalIN4cute5tupleIJiiiiEEENS1_10collective13CollectiveMmaINS1_37MainloopSm90TmaGmmaWarpSpecializedFP8ILi4ENS5_IJNS4_1CILi2EEENSA_ILi1EEESC_EEENS1_35KernelTmaWarpSpecializedCooperativeEEENS5_IJNSA_ILi128EEESG_NSA_ILi32EEEEEENS_12float_e4m3_tENS5_IJlSC_lEEESJ_SK_NS4_8TiledMMAINS4_8MMA_AtomIJNS4_4SM904GMMA31MMA_64x128x32_F32E4M3E4M3_SS_TNILNSO_7ScaleInE1ELSQ_1EEEEEENS4_6LayoutISD_NS5_IJSC_NSA_ILi0EEESU_EEEEENS5_IJNS4_10UnderscoreESX_SX_EEEEENS4_13SM90_TMA_LOADENS4_14ComposedLayoutINS4_7SwizzleILi1ELi4ELi3EEENS4_18smem_ptr_flag_bitsILi8EEENST_INS5_IJNSA_ILi8EEESH_EEENS5_IJSH_SC_EEEEEEEvNS4_8identityENS4_23SM90_TMA_LOAD_MULTICASTES1A_vS1B_EENS_8epilogue10collective6detail29Sm90TmaWarpSpecializedAdapterINS1F_15DefaultEpilogueISJ_SK_SK_NS1E_6thread17LinearCombinationISJ_Li1EffLNS1J_9ScaleType4KindE0ELNS_15FloatRoundStyleE2ESJ_EENS1_15EpilogueDefaultEEEEEvvEEEEvNT_6ParamsE:
        .type           _ZN7cutlass13device_kernelINS_4gemm6kernel13GemmUniversalIN4cute5tupleIJiiiiEEENS1_10collective13CollectiveMmaINS1_37MainloopSm90TmaGmmaWarpSpecializedFP8ILi4ENS5_IJNS4_1CILi2EEENSA_ILi1EEESC_EEENS1_35KernelTmaWarpSpecializedCooperativeEEENS5_IJNSA_ILi128EEESG_NSA_ILi32EEEEEENS_12float_e4m3_tENS5_IJlSC_lEEESJ_SK_NS4_8TiledMMAINS4_8MMA_AtomIJNS4_4SM904GMMA31MMA_64x128x32_F32E4M3E4M3_SS_TNILNSO_7ScaleInE1ELSQ_1EEEEEENS4_6LayoutISD_NS5_IJSC_NSA_ILi0EEESU_EEEEENS5_IJNS4_10UnderscoreESX_SX_EEEEENS4_13SM90_TMA_LOADENS4_14ComposedLayoutINS4_7SwizzleILi1ELi4ELi3EEENS4_18smem_ptr_flag_bitsILi8EEENST_INS5_IJNSA_ILi8EEESH_EEENS5_IJSH_SC_EEEEEEEvNS4_8identityENS4_23SM90_TMA_LOAD_MULTICASTES1A_vS1B_EENS_8epilogue10collective6detail29Sm90TmaWarpSpecializedAdapterINS1F_15DefaultEpilogueISJ_SK_SK_NS1E_6thread17LinearCombinationISJ_Li1EffLNS1J_9ScaleType4KindE0ELNS_15FloatRoundStyleE2ESJ_EENS1_15EpilogueDefaultEEEEEvvEEEEvNT_6ParamsE,@function
        .size           _ZN7cutlass13device_kernelINS_4gemm6kernel13GemmUniversalIN4cute5tupleIJiiiiEEENS1_10collective13CollectiveMmaINS1_37MainloopSm90TmaGmmaWarpSpecializedFP8ILi4ENS5_IJNS4_1CILi2EEENSA_ILi1EEESC_EEENS1_35KernelTmaWarpSpecializedCooperativeEEENS5_IJNSA_ILi128EEESG_NSA_ILi32EEEEEENS_12float_e4m3_tENS5_IJlSC_lEEESJ_SK_NS4_8TiledMMAINS4_8MMA_AtomIJNS4_4SM904GMMA31MMA_64x128x32_F32E4M3E4M3_SS_TNILNSO_7ScaleInE1ELSQ_1EEEEEENS4_6LayoutISD_NS5_IJSC_NSA_ILi0EEESU_EEEEENS5_IJNS4_10UnderscoreESX_SX_EEEEENS4_13SM90_TMA_LOADENS4_14ComposedLayoutINS4_7SwizzleILi1ELi4ELi3EEENS4_18smem_ptr_flag_bitsILi8EEENST_INS5_IJNSA_ILi8EEESH_EEENS5_IJSH_SC_EEEEEEEvNS4_8identityENS4_23SM90_TMA_LOAD_MULTICASTES1A_vS1B_EENS_8epilogue10collective6detail29Sm90TmaWarpSpecializedAdapterINS1F_15DefaultEpilogueISJ_SK_SK_NS1E_6thread17LinearCombinationISJ_Li1EffLNS1J_9ScaleType4KindE0ELNS_15FloatRoundStyleE2ESJ_EENS1_15EpilogueDefaultEEEEEvvEEEEvNT_6ParamsE,(.L_x_204 - _ZN7cutlass13device_kernelINS_4gemm6kernel13GemmUniversalIN4cute5tupleIJiiiiEEENS1_10collective13CollectiveMmaINS1_37MainloopSm90TmaGmmaWarpSpecializedFP8ILi4ENS5_IJNS4_1CILi2EEENSA_ILi1EEESC_EEENS1_35KernelTmaWarpSpecializedCooperativeEEENS5_IJNSA_ILi128EEESG_NSA_ILi32EEEEEENS_12float_e4m3_tENS5_IJlSC_lEEESJ_SK_NS4_8TiledMMAINS4_8MMA_AtomIJNS4_4SM904GMMA31MMA_64x128x32_F32E4M3E4M3_SS_TNILNSO_7ScaleInE1ELSQ_1EEEEEENS4_6LayoutISD_NS5_IJSC_NSA_ILi0EEESU_EEEEENS5_IJNS4_10UnderscoreESX_SX_EEEEENS4_13SM90_TMA_LOADENS4_14ComposedLayoutINS4_7SwizzleILi1ELi4ELi3EEENS4_18smem_ptr_flag_bitsILi8EEENST_INS5_IJNSA_ILi8EEESH_EEENS5_IJSH_SC_EEEEEEEvNS4_8identityENS4_23SM90_TMA_LOAD_MULTICASTES1A_vS1B_EENS_8epilogue10collective6detail29Sm90TmaWarpSpecializedAdapterINS1F_15DefaultEpilogueISJ_SK_SK_NS1E_6thread17LinearCombinationISJ_Li1EffLNS1J_9ScaleType4KindE0ELNS_15FloatRoundStyleE2ESJ_EENS1_15EpilogueDefaultEEEEEvvEEEEvNT_6ParamsE)
        .other          _ZN7cutlass13device_kernelINS_4gemm6kernel13GemmUniversalIN4cute5tupleIJiiiiEEENS1_10collective13CollectiveMmaINS1_37MainloopSm90TmaGmmaWarpSpecializedFP8ILi4ENS5_IJNS4_1CILi2EEENSA_ILi1EEESC_EEENS1_35KernelTmaWarpSpecializedCooperativeEEENS5_IJNSA_ILi128EEESG_NSA_ILi32EEEEEENS_12float_e4m3_tENS5_IJlSC_lEEESJ_SK_NS4_8TiledMMAINS4_8MMA_AtomIJNS4_4SM904GMMA31MMA_64x128x32_F32E4M3E4M3_SS_TNILNSO_7ScaleInE1ELSQ_1EEEEEENS4_6LayoutISD_NS5_IJSC_NSA_ILi0EEESU_EEEEENS5_IJNS4_10UnderscoreESX_SX_EEEEENS4_13SM90_TMA_LOADENS4_14ComposedLayoutINS4_7SwizzleILi1ELi4ELi3EEENS4_18smem_ptr_flag_bitsILi8EEENST_INS5_IJNSA_ILi8EEESH_EEENS5_IJSH_SC_EEEEEEEvNS4_8identityENS4_23SM90_TMA_LOAD_MULTICASTES1A_vS1B_EENS_8epilogue10collective6detail29Sm90TmaWarpSpecializedAdapterINS1F_15DefaultEpilogueISJ_SK_SK_NS1E_6thread17LinearCombinationISJ_Li1EffLNS1J_9ScaleType4KindE0ELNS_15FloatRoundStyleE2ESJ_EENS1_15EpilogueDefaultEEEEEvvEEEEvNT_6ParamsE,@"STO_CUDA_ENTRY STV_DEFAULT"
_ZN7cutlass13device_kernelINS_4gemm6kernel13GemmUniversalIN4cute5tupleIJiiiiEEENS1_10collective13CollectiveMmaINS1_37MainloopSm90TmaGmmaWarpSpecializedFP8ILi4ENS5_IJNS4_1CILi2EEENSA_ILi1EEESC_EEENS1_35KernelTmaWarpSpecializedCooperativeEEENS5_IJNSA_ILi128EEESG_NSA_ILi32EEEEEENS_12float_e4m3_tENS5_IJlSC_lEEESJ_SK_NS4_8TiledMMAINS4_8MMA_AtomIJNS4_4SM904GMMA31MMA_64x128x32_F32E4M3E4M3_SS_TNILNSO_7ScaleInE1ELSQ_1EEEEEENS4_6LayoutISD_NS5_IJSC_NSA_ILi0EEESU_EEEEENS5_IJNS4_10UnderscoreESX_SX_EEEEENS4_13SM90_TMA_LOADENS4_14ComposedLayoutINS4_7SwizzleILi1ELi4ELi3EEENS4_18smem_ptr_flag_bitsILi8EEENST_INS5_IJNSA_ILi8EEESH_EEENS5_IJSH_SC_EEEEEEEvNS4_8identityENS4_23SM90_TMA_LOAD_MULTICASTES1A_vS1B_EENS_8epilogue10collective6detail29Sm90TmaWarpSpecializedAdapterINS1F_15DefaultEpilogueISJ_SK_SK_NS1E_6thread17LinearCombinationISJ_Li1EffLNS1J_9ScaleType4KindE0ELNS_15FloatRoundStyleE2ESJ_EENS1_15EpilogueDefaultEEEEEvvEEEEvNT_6ParamsE:
[----:B------:R-:W-:Y:S01]  /*0000*/  LDC R1, c[0x0][0x28] ;  /* 0x00000a00ff017b82 */ /* 0x000fe20000000800 */
[----:B------:R-:W0:Y:S01]  /*0010*/  S2R R0, SR_TID.X ;  /* 0x0000000000007919 */ /* 0x000e220000002100 */
[----:B------:R-:W-:Y:S01]  /*0020*/  ELECT P0, URZ, PT ;  /* 0x00000000003f782f */ /* 0x000fe20003800000 */
[----:B------:R-:W-:Y:S01]  /*0030*/  BSSY B0, `(.L_x_0) ;  /* 0x000000f000007945 */ /* 0x000fe20003800000 */
[--C-:B0-----:R-:W-:Y:S02]  /*0040*/  SHF.R.U32.HI R2, RZ, 0x5, R0.reuse ;  /* 0x00000005ff027819 */ /* 0x101fe40000011600 */
[----:B------:R-:W-:-:S03]  /*0050*/  SHF.R.U32.HI R3, RZ, 0x7, R0 ;  /* 0x00000007ff037819 */ /* 0x000fc60000011600 */
[----:B------:R-:W0:Y:S04]  /*0060*/  SHFL.IDX PT, R7, R2, RZ, 0x1f ;  /* 0x00001fff02077589 */ /* 0x000e2800000e0000 */
[----:B------:R-:W1:Y:S01]  /*0070*/  SHFL.IDX PT, R3, R3, RZ, 0x1f ;  /* 0x00001fff03037589 */ /* 0x000e6200000e0000 */
[----:B0-----:R-:W-:-:S13]  /*0080*/  ISETP.NE.OR P0, PT, R7, RZ, !P0 ;  /* 0x000000ff0700720c */ /* 0x001fda0004705670 */
[----:B-1----:R-:W-:Y:S05]  /*0090*/  @P0 BRA `(.L_x_1) ;  /* 0x0000000000200947 */ /* 0x002fea0003800000 */
[----:B------:R-:W-:Y:S02]  /*00a0*/  ULDC.64 UR4, c[0x0][0x198] ;  /* 0x0000660000047ab9 */ /* 0x000fe40000000a00 */
[----:B------:R-:W-:Y:S02]  /*00b0*/  UIADD3 UR6, UP0, UR4, 0xf0, URZ ;  /* 0x000000f004067890 */ /* 0x000fe4000ff1e03f */
[----:B------:R-:W-:Y:S02]  /*00c0*/  UIADD3 UR4, UP1, UR4, 0x1f0, URZ ;  /* 0x000001f004047890 */ /* 0x000fe4000ff3e03f */
[----:B------:R-:W-:Y:S02]  /*00d0*/  UIADD3.X UR7, URZ, UR5, URZ, UP0, !UPT ;  /* 0x000000053f077290 */ /* 0x000fe400087fe43f */
[----:B------:R-:W-:-:S07]  /*00e0*/  UIADD3.X UR5, URZ, UR5, URZ, UP1, !UPT ;  /* 0x000000053f057290 */ /* 0x000fce0008ffe43f */
[----:B------:R0:W-:Y:S02]  /*00f0*/  UTMACCTL.PF [UR6] ;  /* 0x00000000060079b9 */ /* 0x0001e40008040000 */
[----:B------:R0:W-:Y:S02]  /*0100*/  UTMACCTL.PF [UR4] ;  /* 0x00000000040079b9 */ /* 0x0001e40008040000 */
[----:B0-----:R-:W-:Y:S01]  /*0110*/  NOP ;  /* 0x0000000000007918 */ /* 0x001fe20000000000 */
.L_x_1:
[----:B------:R-:W-:Y:S05]  /*0120*/  BSYNC B0 ;  /* 0x0000000000007941 */ /* 0x000fea0003800000 */
.L_x_0:
[----:B------:R-:W0:Y:S02]  /*0130*/  SHFL.IDX PT, R4, R2, RZ, 0x1f ;  /* 0x00001fff02047589 */ /* 0x000e2400000e0000 */
[----:B0-----:R-:W-:-:S13]  /*0140*/  ISETP.NE.AND P0, PT, R4, RZ, PT ;  /* 0x000000ff0400720c */ /* 0x001fda0003f05270 */
[----:B------:R-:W-:Y:S05]  /*0150*/  @P0 BRA `(.L_x_2) ;  /* 0x0000000000580947 */ /* 0x000fea0003800000 */
[----:B------:R-:W0:Y:S01]  /*0160*/  S2UR UR8, SR_CgaCtaId ;  /* 0x00000000000879c3 */ /* 0x000e220000008800 */
[----:B------:R-:W-:Y:S01]  /*0170*/  UMOV UR4, 0x400 ;  /* 0x0000040000047882 */ /* 0x000fe20000000000 */
[----:B------:R-:W-:Y:S01]  /*0180*/  UMOV UR5, 0x1 ;  /* 0x0000000100057882 */ /* 0x000fe20000000000 */
[----:B------:R-:W-:Y:S01]  /*0190*/  UMOV UR6, 0x4 ;  /* 0x0000000400067882 */ /* 0x000fe20000000000 */
[----:B------:R-:W-:Y:S01]  /*01a0*/  ELECT P0, URZ, PT ;  /* 0x00000000003f782f */ /* 0x000fe20003800000 */
[----:B------:R-:W-:-:S04]  /*01b0*/  UIADD3 UR6, -UR6, 0x100000, URZ ;  /* 0x0010000006067890 */ /* 0x000fc8000fffe13f */
[----:B------:R-:W-:Y:S02]  /*01c0*/  USHF.L.U32 UR7, UR6, 0xb, URZ ;  /* 0x0000000b06077899 */ /* 0x000fe4000800063f */
[----:B------:R-:W-:Y:S02]  /*01d0*/  USHF.L.U32 UR6, UR6, 0x1, URZ ;  /* 0x0000000106067899 */ /* 0x000fe4000800063f */
[----:B0-----:R-:W-:Y:S02]  /*01e0*/  ULEA UR8, UR8, UR4, 0x18 ;  /* 0x0000000408087291 */ /* 0x001fe4000f8ec03f */
[----:B------:R-:W-:-:S04]  /*01f0*/  UIADD3 UR4, -UR5, 0x100000, URZ ;  /* 0x0010000005047890 */ /* 0x000fc8000fffe13f */
[----:B------:R-:W-:Y:S02]  /*0200*/  USHF.L.U32 UR5, UR4, 0xb, URZ ;  /* 0x0000000b04057899 */ /* 0x000fe4000800063f */
[----:B------:R-:W-:Y:S01]  /*0210*/  USHF.L.U32 UR4, UR4, 0x1, URZ ;  /* 0x0000000104047899 */ /* 0x000fe2000800063f */
[----:B------:R-:W0:Y:S11]  /*0220*/  FENCE.VIEW.ASYNC.S ;  /* 0x00000000000073c6 */ /* 0x000e360000000000 */
[----:B0-----:R0:W1:Y:S01]  /*0230*/  SYNCS.EXCH.64 URZ, [UR8], UR4 ;  /* 0x00000004083f75b2 */ /* 0x0010620008000100 */
[----:B------:R0:W2:Y:S01]  /*0240*/  SYNCS.EXCH.64 URZ, [UR8+0x20], UR6 ;  /* 0x00002006083f75b2 */ /* 0x0000a20008000100 */
[----:B------:R0:W3:Y:S01]  /*0250*/  SYNCS.EXCH.64 URZ, [UR8+0x8], UR4 ;  /* 0x00000804083f75b2 */ /* 0x0000e20008000100 */
[----:B------:R0:W4:Y:S01]  /*0260*/  SYNCS.EXCH.64 URZ, [UR8+0x28], UR6 ;  /* 0x00002806083f75b2 */ /* 0x0001220008000100 */
[----:B------:R0:W0:Y:S01]  /*0270*/  SYNCS.EXCH.64 URZ, [UR8+0x10], UR4 ;  /* 0x00001004083f75b2 */ /* 0x0000220008000100 */
[----:B------:R0:W0:Y:S01]  /*0280*/  SYNCS.EXCH.64 URZ, [UR8+0x30], UR6 ;  /* 0x00003006083f75b2 */ /* 0x0000220008000100 */
[----:B------:R0:W0:Y:S01]  /*0290*/  SYNCS.EXCH.64 URZ, [UR8+0x18], UR4 ;  /* 0x00001804083f75b2 */ /* 0x0000220008000100 */
[----:B------:R0:W0:Y:S01]  /*02a0*/  SYNCS.EXCH.64 URZ, [UR8+0x38], UR6 ;  /* 0x00003806083f75b2 */ /* 0x0000220008000100 */
[----:B------:R-:W-:Y:S01]  /*02b0*/  NOP ;  /* 0x0000000000007918 */ /* 0x000fe20000000000 */
.L_x_2:
[----:B------:R-:W-:Y:S01]  /*02c0*/  SHF.R.S32.HI R5, RZ, 0x1f, R0 ;  /* 0x0000001fff057819 */ /* 0x000fe20000011400 */
[----:B------:R-:W5:Y:S01]  /*02d0*/  SHFL.IDX PT, R2, R2, RZ, 0x1f ;  /* 0x00001fff02027589 */ /* 0x000f6200000e0000 */
[----:B0-----:R-:W0:Y:S01]  /*02e0*/  S2UR UR8, SR_CTAID.X ;  /* 0x00000000000879c3 */ /* 0x001e220000002500 */
[----:B------:R-:W-:Y:S02]  /*02f0*/  ELECT P0, URZ, PT ;  /* 0x00000000003f782f */ /* 0x000fe40003800000 */
[----:B------:R-:W-:Y:S01]  /*0300*/  LEA.HI R5, R5, R0, RZ, 0x7 ;  /* 0x0000000005057211 */ /* 0x000fe200078f38ff */
[----:B------:R-:W1:Y:S01]  /*0310*/  S2R R8, SR_CTAID.Y ;  /* 0x0000000000087919 */ /* 0x000e620000002600 */
[----:B------:R-:W-:Y:S01]  /*0320*/  SHF.R.S32.HI R11, RZ, 0x1f, R4 ;  /* 0x0000001fff0b7819 */ /* 0x000fe20000011404 */
[----:B------:R-:W-:Y:S01]  /*0330*/  ULDC UR4, c[0x0][0x150] ;  /* 0x0000540000047ab9 */ /* 0x000fe20000000800 */
[----:B------:R-:W-:Y:S01]  /*0340*/  LOP3.LUT R5, R5, 0xffffff80, RZ, 0xc0, !PT ;  /* 0xffffff8005057812 */ /* 0x000fe200078ec0ff */
[----:B------:R-:W-:Y:S01]  /*0350*/  VIADD R16, R3, 0xffffffff ;  /* 0xffffffff03107836 */ /* 0x000fe20000000000 */
[----:B------:R-:W-:Y:S01]  /*0360*/  LEA.HI R11, R11, R4, RZ, 0x2 ;  /* 0x000000040b0b7211 */ /* 0x000fe200078f10ff */
[----:B------:R-:W2:Y:S01]  /*0370*/  LDC R12, c[0x0][0x144] ;  /* 0x00005100ff0c7b82 */ /* 0x000ea20000000800 */
[----:B------:R-:W-:Y:S01]  /*0380*/  NOP ;  /* 0x0000000000007918 */ /* 0x000fe20000000000 */
[----:B------:R-:W-:Y:S01]  /*0390*/  IMAD.IADD R6, R0, 0x1, -R5 ;  /* 0x0000000100067824 */ /* 0x000fe200078e0a05 */
[----:B------:R-:W-:Y:S01]  /*03a0*/  LOP3.LUT R11, R11, 0x3ffffffc, RZ, 0xc0, !PT ;  /* 0x3ffffffc0b0b7812 */ /* 0x000fe200078ec0ff */
[----:B------:R-:W-:Y:S01]  /*03b0*/  NOP ;  /* 0x0000000000007918 */ /* 0x000fe20000000000 */
[----:B------:R-:W-:-:S02]  /*03c0*/  ISETP.NE.AND P4, PT, R3, RZ, PT ;  /* 0x000000ff0300720c */ /* 0x000fc40003f85270 */
[----:B------:R-:W-:Y:S01]  /*03d0*/  SHF.R.S32.HI R5, RZ, 0x1f, R6 ;  /* 0x0000001fff057819 */ /* 0x000fe20000011406 */
[----:B------:R-:W-:Y:S01]  /*03e0*/  IMAD.IADD R4, R4, 0x1, -R11 ;  /* 0x0000000104047824 */ /* 0x000fe200078e0a0b */
[----:B------:R-:W3:Y:S01]  /*03f0*/  LDC R14, c[0x0][0x140] ;  /* 0x00005000ff0e7b82 */ /* 0x000ee20000000800 */
[----:B------:R-:W-:Y:S02]  /*0400*/  ISETP.GE.U32.AND P6, PT, R16, 0x2, PT ;  /* 0x000000021000780c */ /* 0x000fe40003fc6070 */
[----:B------:R-:W-:Y:S02]  /*0410*/  LEA.HI R5, R5, R6, RZ, 0x3 ;  /* 0x0000000605057211 */ /* 0x000fe400078f18ff */
[----:B-----5:R-:W-:Y:S02]  /*0420*/  ISETP.NE.OR P0, PT, R2, RZ, !P0 ;  /* 0x000000ff0200720c */ /* 0x020fe40004705670 */
[--C-:B------:R-:W-:Y:S01]  /*0430*/  SHF.R.S32.HI R2, RZ, 0x3, R5.reuse ;  /* 0x00000003ff027819 */ /* 0x100fe20000011405 */
[----:B------:R-:W5:Y:S01]  /*0440*/  LDC R13, c[0x0][0x148] ;  /* 0x00005200ff0d7b82 */ /* 0x000f620000000800 */
[----:B------:R-:W-:-:S02]  /*0450*/  SHF.R.S32.HI R5, RZ, 0x1f, R5 ;  /* 0x0000001fff057819 */ /* 0x000fc40000011405 */
[----:B0-----:R-:W-:Y:S02]  /*0460*/  I2FP.F32.U32 R10, UR8 ;  /* 0x00000008000a7c45 */ /* 0x001fe40008201000 */
[----:B------:R-:W-:-:S03]  /*0470*/  LEA.HI R5, R5, R2, RZ, 0x2 ;  /* 0x0000000205057211 */ /* 0x000fc600078f10ff */
[----:B------:R-:W-:Y:S01]  /*0480*/  FMUL R10, R10, UR4 ;  /* 0x000000040a0a7c20 */ /* 0x000fe20008400000 */
[----:B------:R-:W-:Y:S01]  /*0490*/  LOP3.LUT R5, R5, 0xfffffffc, RZ, 0xc0, !PT ;  /* 0xfffffffc05057812 */ /* 0x000fe200078ec0ff */
[----:B------:R-:W-:Y:S01]  /*04a0*/  VOTEU.ALL UP0, P0 ;  /* 0x00000000003f7886 */ /* 0x000fe20000000000 */
[----:B-1----:R-:W-:Y:S01]  /*04b0*/  I2FP.F32.U32 R11, R8 ;  /* 0x00000008000b7245 */ /* 0x002fe20000201000 */
[----:B------:R-:W-:Y:S01]  /*04c0*/  ULDC UR4, c[0x0][0x154] ;  /* 0x0000550000047ab9 */ /* 0x000fe20000000800 */
[----:B------:R-:W-:Y:S01]  /*04d0*/  VOTEU.ALL UP1, P0 ;  /* 0x00000000003f7886 */ /* 0x000fe20000020000 */
[----:B------:R-:W0:Y:S01]  /*04e0*/  F2I.U32.TRUNC.NTZ R10, R10 ;  /* 0x0000000a000a7305 */ /* 0x000e22000020f000 */
[----:B------:R-:W-:Y:S01]  /*04f0*/  IMAD.IADD R5, R2, 0x1, -R5 ;  /* 0x0000000102057824 */ /* 0x000fe200078e0a05 */
[----:B------:R-:W1:Y:S01]  /*0500*/  @!UP0 S2UR UR7, SR_CgaCtaId ;  /* 0x00000000000789c3 */ /* 0x000e620000008800 */
[----:B------:R-:W-:Y:S01]  /*0510*/  @!UP0 UMOV UR6, 0x400 ;  /* 0x0000040000068882 */ /* 0x000fe20000000000 */
[----:B---3--:R-:W-:Y:S01]  /*0520*/  ISETP.EQ.U32.AND P3, PT, R14, 0x1, PT ;  /* 0x000000010e00780c */ /* 0x008fe20003f62070 */
[----:B------:R-:W-:-:S05]  /*0530*/  IMAD R5, R4, 0x4, R5 ;  /* 0x0000000404057824 */ /* 0x000fca00078e0205 */
[----:B------:R-:W-:-:S04]  /*0540*/  LEA.HI R2, R5, R5, RZ, 0x1 ;  /* 0x0000000505027211 */ /* 0x000fc800078f08ff */
[----:B------:R-:W-:Y:S01]  /*0550*/  LOP3.LUT R4, R2, 0xfffffffe, RZ, 0xc0, !PT ;  /* 0xfffffffe02047812 */ /* 0x000fe200078ec0ff */
[----:B0-----:R-:W-:Y:S02]  /*0560*/  IMAD.MOV R15, RZ, RZ, -R10 ;  /* 0x000000ffff0f7224 */ /* 0x001fe400078e0a0a */
[----:B------:R-:W-:Y:S01]  /*0570*/  FMUL R10, R11, UR4 ;  /* 0x000000040b0a7c20 */ /* 0x000fe20008400000 */
[----:B------:R-:W-:Y:S01]  /*0580*/  SHF.R.S32.HI R2, RZ, 0x1f, R7 ;  /* 0x0000001fff027819 */ /* 0x000fe20000011407 */
[----:B------:R-:W-:Y:S01]  /*0590*/  UMOV UR4, 0x20 ;  /* 0x0000002000047882 */ /* 0x000fe20000000000 */
[----:B--2---:R-:W-:Y:S01]  /*05a0*/  IMAD R12, R12, R15, UR8 ;  /* 0x000000080c0c7e24 */ /* 0x004fe2000f8e020f */
[----:B------:R-:W-:-:S04]  /*05b0*/  @!UP0 UIADD3 UR4, -UR4, 0x100000, URZ ;  /* 0x0010000004048890 */ /* 0x000fc8000fffe13f */
[----:B------:R-:W-:Y:S02]  /*05c0*/  @!UP0 USHF.L.U32 UR5, UR4, 0xb, URZ ;  /* 0x0000000b04058899 */ /* 0x000fe4000800063f */
[----:B------:R-:W-:Y:S01]  /*05d0*/  @!UP0 USHF.L.U32 UR4, UR4, 0x1, URZ ;  /* 0x0000000104048899 */ /* 0x000fe2000800063f */
[C---:B------:R-:W-:Y:S01]  /*05e0*/  IMAD.IADD R11, R5.reuse, 0x1, -R4 ;  /* 0x00000001050b7824 */ /* 0x040fe200078e0a04 */
[----:B------:R-:W0:Y:S01]  /*05f0*/  F2I.U32.TRUNC.NTZ R10, R10 ;  /* 0x0000000a000a7305 */ /* 0x000e22000020f000 */
[----:B------:R-:W-:Y:S01]  /*0600*/  LEA.HI R2, R2, R7, RZ, 0x2 ;  /* 0x0000000702027211 */ /* 0x000fe200078f10ff */
[----:B------:R-:W-:Y:S02]  /*0610*/  IMAD.SHL.U32 R4, R5, 0x4, RZ ;  /* 0x0000000405047824 */ /* 0x000fe400078e00ff */
[----:B------:R-:W-:Y:S01]  /*0620*/  ISETP.NE.AND P2, PT, R11, R12, PT ;  /* 0x0000000c0b00720c */ /* 0x000fe20003f45270 */
[----:B-1----:R-:W-:Y:S01]  /*0630*/  @!UP0 ULEA UR6, UR7, UR6, 0x18 ;  /* 0x0000000607068291 */ /* 0x002fe2000f8ec03f */
[----:B------:R-:W-:Y:S01]  /*0640*/  LOP3.LUT R2, R2, 0xfffffffc, RZ, 0xc0, !PT ;  /* 0xfffffffc02027812 */ /* 0x000fe200078ec0ff */
[----:B------:R-:W-:Y:S01]  /*0650*/  VOTEU.ALL UP0, P0 ;  /* 0x00000000003f7886 */ /* 0x000fe20000000000 */
[----:B------:R-:W-:-:S02]  /*0660*/  LOP3.LUT R5, R5, 0xc, R4, 0x78, !PT ;  /* 0x0000000c05057812 */ /* 0x000fc400078e7804 */
[----:B------:R-:W-:Y:S01]  /*0670*/  LOP3.LUT P0, RZ, R6, 0x7, RZ, 0xc0, !PT ;  /* 0x0000000706ff7812 */ /* 0x000fe2000780c0ff */
[----:B------:R-:W-:Y:S02]  /*0680*/  IMAD.IADD R7, R7, 0x1, -R2 ;  /* 0x0000000107077824 */ /* 0x000fe400078e0a02 */
[----:B------:R-:W-:Y:S01]  /*0690*/  IMAD.MOV.U32 R6, RZ, RZ, 0x1 ;  /* 0x00000001ff067424 */ /* 0x000fe200078e00ff */
[----:B------:R-:W-:Y:S01]  /*06a0*/  ISETP.LT.U32.AND P0, PT, R5, 0x2, !P0 ;  /* 0x000000020500780c */ /* 0x000fe20004701070 */
[----:B0-----:R-:W-:Y:S01]  /*06b0*/  IMAD.MOV R20, RZ, RZ, -R10 ;  /* 0x000000ffff147224 */ /* 0x001fe200078e0a0a */
[----:B------:R-:W-:Y:S01]  /*06c0*/  ISETP.NE.AND P1, PT, R7, 0x3, PT ;  /* 0x000000030700780c */ /* 0x000fe20003f25270 */
[----:B------:R-:W0:Y:S02]  /*06d0*/  FENCE.VIEW.ASYNC.S ;  /* 0x00000000000073c6 */ /* 0x000e240000000000 */
[----:B0-----:R0:W1:Y:S01]  /*06e0*/  @!UP0 SYNCS.EXCH.64 URZ, [UR6+0x50], UR4 ;  /* 0x00005004063f85b2 */ /* 0x0010620008000100 */
[----:B------:R-:W-:Y:S01]  /*06f0*/  @P2 LEA.HI R2, R5, R5, RZ, 0x1 ;  /* 0x0000000505022211 */ /* 0x000fe200078f08ff */
[----:B-----5:R-:W-:Y:S01]  /*0700*/  IMAD R11, R13, R20, R8 ;  /* 0x000000140d0b7224 */ /* 0x020fe200078e0208 */
[----:B------:R-:W-:-:S02]  /*0710*/  ISETP.EQ.OR P1, PT, R7, RZ, !P1 ;  /* 0x000000ff0700720c */ /* 0x000fc40004f22670 */
[----:B------:R-:W-:Y:S02]  /*0720*/  @P2 SHF.R.S32.HI R2, RZ, 0x1, R2 ;  /* 0x00000001ff022819 */ /* 0x000fe40000011402 */
[----:B------:R-:W-:Y:S02]  /*0730*/  ISETP.EQ.AND P1, PT, R3, RZ, P1 ;  /* 0x000000ff0300720c */ /* 0x000fe40000f22270 */
[----:B------:R-:W-:Y:S02]  /*0740*/  @P2 ISETP.NE.AND P5, PT, R2, R11, PT ;  /* 0x0000000b0200220c */ /* 0x000fe40003fa5270 */
[----:B------:R-:W-:Y:S02]  /*0750*/  SEL R3, RZ, 0x1, !P0 ;  /* 0x00000001ff037807 */ /* 0x000fe40004000000 */
[----:B------:R-:W-:Y:S02]  /*0760*/  @P2 SEL R6, RZ, 0x1, P5 ;  /* 0x00000001ff062807 */ /* 0x000fe40002800000 */
[----:B------:R-:W-:Y:S01]  /*0770*/  SEL R4, RZ, 0x1, !P1 ;  /* 0x00000001ff047807 */ /* 0x000fe20004800000 */
[----:B------:R0:W2:Y:S01]  /*0780*/  @!UP1 SYNCS.EXCH.64 URZ, [UR6+0x58], UR4 ;  /* 0x00005804063f95b2 */ /* 0x0000a20008000100 */
[----:B------:R-:W-:Y:S01]  /*0790*/  LOP3.LUT R6, R6, R3, RZ, 0xc0, !PT ;  /* 0x0000000306067212 */ /* 0x000fe200078ec0ff */
[----:B------:R-:W-:Y:S01]  /*07a0*/  NOP ;  /* 0x0000000000007918 */ /* 0x000fe20000000000 */
[----:B------:R-:W-:Y:S01]  /*07b0*/  SEL R4, R4, 0x2, P6 ;  /* 0x0000000204047807 */ /* 0x000fe20003000000 */
[----:B------:R-:W-:Y:S06]  /*07c0*/  @!P3 BRA `(.L_x_3) ;  /* 0x000000000008b947 */ /* 0x000fec0003800000 */
[----:B-12-4-:R-:W-:Y:S01]  /*07d0*/  UCGABAR_ARV ;  /* 0x00000000000079c7 */ /* 0x016fe20008000000 */
[----:B------:R-:W-:Y:S05]  /*07e0*/  BRA `(.L_x_4) ;  /* 0x0000000000047947 */ /* 0x000fea0003800000 */
.L_x_3:
[----:B-12-4-:R-:W-:Y:S01]  /*07f0*/  NOP ;  /* 0x0000000000007918 */ /* 0x016fe20000000000 */
.L_x_4:
[----:B------:R-:W1:Y:S01]  /*0800*/  LDC R2, c[0x0][0x65c] ;  /* 0x00019700ff027b82 */ /* 0x000e620000000800 */
[----:B------:R-:W-:Y:S01]  /*0810*/  IMAD.MOV.U32 R3, RZ, RZ, RZ ;  /* 0x000000ffff037224 */ /* 0x000fe200078e00ff */
[----:B-1----:R-:W-:Y:S01]  /*0820*/  ISETP.NE.AND P2, PT, R2, 0x1, PT ;  /* 0x000000010200780c */ /* 0x002fe20003f45270 */
[----:B------:R-:W-:-:S12]  /*0830*/  IMAD.U32 R2, RZ, RZ, UR8 ;  /* 0x00000008ff027e24 */ /* 0x000fd8000f8e00ff */
[----:B------:R-:W1:Y:S01]  /*0840*/  @P2 LDC R15, c[0x0][0x10] ;  /* 0x00000400ff0f2b82 */ /* 0x000e620000000800 */
[----:B------:R-:W-:Y:S02]  /*0850*/  @P2 IMAD.MOV.U32 R9, RZ, RZ, RZ ;  /* 0x000000ffff092224 */ /* 0x000fe400078e00ff */
[----:B------:R-:W-:-:S05]  /*0860*/  @P2 IMAD.MOV.U32 R17, RZ, RZ, RZ ;  /* 0x000000ffff112224 */ /* 0x000fca00078e00ff */
[----:B------:R-:W2:Y:S01]  /*0870*/  @!P2 LDC R11, c[0x0][0xc] ;  /* 0x00000300ff0bab82 */ /* 0x000ea20000000800 */
[----:B-1----:R-:W-:-:S04]  /*0880*/  @P2 IMAD.WIDE.U32 R14, R15, UR8, R8 ;  /* 0x000000080f0e2c25 */ /* 0x002fc8000f8e0008 */
[----:B--2---:R-:W-:-:S04]  /*0890*/  @!P2 IMAD.WIDE.U32 R10, R8, R11, R2 ;  /* 0x0000000b080aa225 */ /* 0x004fc800078e0002 */
[----:B------:R-:W-:Y:S02]  /*08a0*/  @P2 IMAD.MOV.U32 R2, RZ, RZ, R14 ;  /* 0x000000ffff022224 */ /* 0x000fe400078e000e */
[----:B------:R-:W-:Y:S02]  /*08b0*/  @P2 IMAD.IADD R3, R15, 0x1, R17 ;  /* 0x000000010f032824 */ /* 0x000fe400078e0211 */
[----:B------:R-:W-:Y:S02]  /*08c0*/  @!P2 IMAD.MOV.U32 R2, RZ, RZ, R10 ;  /* 0x000000ffff02a224 */ /* 0x000fe400078e000a */
[----:B------:R-:W-:Y:S01]  /*08d0*/  @!P2 IMAD.MOV.U32 R3, RZ, RZ, R11 ;  /* 0x000000ffff03a224 */ /* 0x000fe200078e000b */
[----:B------:R-:W-:Y:S06]  /*08e0*/  @!P3 BRA `(.L_x_5) ;  /* 0x00000000000cb947 */ /* 0x000fec0003800000 */
[----:B------:R-:W-:Y:S01]  /*08f0*/  UCGABAR_WAIT ;  /* 0x0000000000007dc7 */ /* 0x000fe20008000000 */
[----:B------:R-:W-:Y:S01]  /*0900*/  CCTL.IVALL ;  /* 0x00000000ff00798f */ /* 0x000fe20002000000 */
[----:B------:R-:W-:Y:S05]  /*0910*/  BRA `(.L_x_6) ;  /* 0x0000000000047947 */ /* 0x000fea0003800000 */
.L_x_5:
[----:B------:R-:W-:Y:S06]  /*0920*/  BAR.SYNC.DEFER_BLOCKING 0x0 ;  /* 0x0000000000007b1d */ /* 0x000fec0000010000 */
.L_x_6:
[----:B------:R-:W-:Y:S05]  /*0930*/  @!P4 BRA `(.L_x_7) ;  /* 0x000000740010c947 */ /* 0x000fea0003800000 */
[----:B------:R-:W-:-:S13]  /*0940*/  ISETP.GT.U32.AND P0, PT, R16, 0x1, PT ;  /* 0x000000011000780c */ /* 0x000fda0003f04070 */
[----:B0-----:R-:W-:Y:S05]  /*0950*/  @P0 EXIT ;  /* 0x000000000000094d */ /* 0x001fea0003800000 */
[----:B------:R-:W-:Y:S01]  /*0960*/  ULDC.64 UR4, c[0x0][0x650] ;  /* 0x0001940000047ab9 */ /* 0x000fe20000000a00 */
[----:B------:R-:W-:Y:S01]  /*0970*/  PRMT R14, RZ, 0x7610, R14 ;  /* 0x00007610ff0e7816 */ /* 0x000fe2000000000e */
[----:B------:R-:W-:Y:S01]  /*0980*/  IMAD.MOV.U32 R11, RZ, RZ, -0x1 ;  /* 0xffffffffff0b7424 */ /* 0x000fe200078e00ff */
[----:B------:R-:W-:Y:S01]  /*0990*/  ISETP.GE.U32.AND P0, PT, R2, UR4, PT ;  /* 0x0000000402007c0c */ /* 0x000fe2000bf06070 */
[----:B------:R-:W-:Y:S02]  /*09a0*/  IMAD.MOV.U32 R10, RZ, RZ, -0x1 ;  /* 0xffffffffff0a7424 */ /* 0x000fe400078e00ff */
[----:B------:R-:W-:Y:S01]  /*09b0*/  IMAD.MOV.U32 R7, RZ, RZ, -0x1 ;  /* 0xffffffffff077424 */ /* 0x000fe200078e00ff */
[----:B------:R-:W-:-:S13]  /*09c0*/  ISETP.GE.U32.AND.EX P0, PT, R3, UR5, PT, P0 ;  /* 0x0000000503007c0c */ /* 0x000fda000bf06100 */
[----:B------:R-:W-:Y:S05]  /*09d0*/  @P0 BRA `(.L_x_8) ;  /* 0x0000000400280947 */ /* 0x000fea0003800000 */
[----:B------:R-:W0:Y:S01]  /*09e0*/  LDC.64 R22, c[0x0][0x628] ;  /* 0x00018a00ff167b82 */ /* 0x000e220000000a00 */
[----:B------:R-:W-:Y:S02]  /*09f0*/  IMAD.MOV.U32 R10, RZ, RZ, R2 ;  /* 0x000000ffff0a7224 */ /* 0x000fe400078e0002 */
[----:B------:R-:W-:-:S05]  /*0a00*/  IMAD.MOV.U32 R11, RZ, RZ, R3 ;  /* 0x000000ffff0b7224 */ /* 0x000fca00078e0003 */
[----:B------:R-:W1:Y:S08]  /*0a10*/  LDC R18, c[0x0][0x630] ;  /* 0x00018c00ff127b82 */ /* 0x000e700000000800 */
[----:B------:R-:W2:Y:S01]  /*0a20*/  LDC.64 R24, c[0x0][0x620] ;  /* 0x00018800ff187b82 */ /* 0x000ea20000000a00 */
[----:B0-----:R-:W-:-:S04]  /*0a30*/  ISETP.NE.U32.AND P0, PT, R22, RZ, PT ;  /* 0x000000ff1600720c */ /* 0x001fc80003f05070 */
[----:B------:R-:W-:-:S13]  /*0a40*/  ISETP.NE.AND.EX P0, PT, R23, RZ, PT, P0 ;  /* 0x000000ff1700720c */ /* 0x000fda0003f05300 */
[----:B-12---:R-:W-:Y:S05]  /*0a50*/  @!P0 BRA `(.L_x_9) ;  /* 0x0000000000288947 */ /* 0x006fea0003800000 */
[----:B------:R-:W0:Y:S02]  /*0a60*/  LDC R7, c[0x0][0x634] ;  /* 0x00018d00ff077b82 */ /* 0x000e240000000800 */
[----:B0-----:R-:W-:-:S05]  /*0a70*/  IADD3 R7, P0, R2, R7, RZ ;  /* 0x0000000702077210 */ /* 0x001fca0007f1e0ff */
[----:B------:R-:W-:-:S04]  /*0a80*/  IMAD.X R19, RZ, RZ, R3, P0 ;  /* 0x000000ffff137224 */ /* 0x000fc800000e0603 */
[----:B------:R-:W-:-:S04]  /*0a90*/  IMAD.WIDE.U32 R10, R19, R22, RZ ;  /* 0x00000016130a7225 */ /* 0x000fc800078e00ff */
[----:B------:R-:W-:-:S04]  /*0aa0*/  IMAD.WIDE.U32 R14, P0, R7, R23, R10 ;  /* 0x00000017070e7225 */ /* 0x000fc8000780000a */
[----:B------:R-:W-:-:S04]  /*0ab0*/  IMAD.WIDE.U32 R10, R7, R22, RZ ;  /* 0x00000016070a7225 */ /* 0x000fc800078e00ff */
[----:B------:R-:W-:Y:S01]  /*0ac0*/  IMAD.X R17, RZ, RZ, RZ, P0 ;  /* 0x000000ffff117224 */ /* 0x000fe200000e06ff */
[----:B------:R-:W-:Y:S01]  /*0ad0*/  IADD3 RZ, P0, R11, R14, RZ ;  /* 0x0000000e0bff7210 */ /* 0x000fe20007f1e0ff */
[----:B------:R-:W-:-:S04]  /*0ae0*/  IMAD.MOV.U32 R16, RZ, RZ, R15 ;  /* 0x000000ffff107224 */ /* 0x000fc800078e000f */
[----:B------:R-:W-:-:S08]  /*0af0*/  IMAD.WIDE.U32.X R10, R19, R23, R16, P0 ;  /* 0x00000017130a7225 */ /* 0x000fd000000e0410 */
.L_x_9:
[----:B------:R-:W0:Y:S01]  /*0b00*/  LDC.64 R26, c[0x0][0x640] ;  /* 0x00019000ff1a7b82 */ /* 0x000e220000000a00 */
[--C-:B------:R-:W-:Y:S01]  /*0b10*/  SHF.R.U64 R28, R10, R18, R11.reuse ;  /* 0x000000120a1c7219 */ /* 0x100fe2000000120b */
[----:B------:R-:W-:Y:S01]  /*0b20*/  IMAD R29, R13, R20, R8 ;  /* 0x000000140d1d7224 */ /* 0x000fe200078e0208 */
[----:B------:R-:W-:Y:S01]  /*0b30*/  SHF.R.U32.HI R7, RZ, R18, R11 ;  /* 0x00000012ff077219 */ /* 0x000fe2000001160b */
[----:B------:R-:W-:Y:S01]  /*0b40*/  IMAD.MOV.U32 R23, RZ, RZ, 0x1 ;  /* 0x00000001ff177424 */ /* 0x000fe200078e00ff */
[----:B------:R-:W-:-:S03]  /*0b50*/  IADD3 R9, P0, RZ, -R28, RZ ;  /* 0x8000001cff097210 */ /* 0x000fc60007f1e0ff */
[----:B------:R-:W1:Y:S02]  /*0b60*/  LDC R16, c[0x0][0x618] ;  /* 0x00018600ff107b82 */ /* 0x000e640000000800 */
[----:B------:R-:W-:Y:S02]  /*0b70*/  IMAD.X R7, RZ, RZ, ~R7, P0 ;  /* 0x000000ffff077224 */ /* 0x000fe400000e0e07 */
[----:B------:R-:W-:-:S04]  /*0b80*/  IMAD.WIDE.U32 R10, R9, R24, R2 ;  /* 0x00000018090a7225 */ /* 0x000fc800078e0002 */
[----:B------:R-:W2:Y:S01]  /*0b90*/  LDC R15, c[0x0][0x608] ;  /* 0x00018200ff0f7b82 */ /* 0x000ea20000000800 */
[----:B------:R-:W-:-:S04]  /*0ba0*/  IMAD R14, R7, R24, RZ ;  /* 0x00000018070e7224 */ /* 0x000fc800078e02ff */
[----:B------:R-:W-:-:S03]  /*0bb0*/  IMAD R7, R9, R25, R14 ;  /* 0x0000001909077224 */ /* 0x000fc600078e020e */
[----:B------:R-:W3:Y:S01]  /*0bc0*/  LDC R22, c[0x0][0x658] ;  /* 0x00019600ff167b82 */ /* 0x000ee20000000800 */
[----:B------:R-:W-:Y:S01]  /*0bd0*/  IMAD.IADD R7, R11, 0x1, R7 ;  /* 0x000000010b077824 */ /* 0x000fe200078e0207 */
[----:B0-----:R-:W-:-:S04]  /*0be0*/  ISETP.NE.U32.AND P0, PT, R26, RZ, PT ;  /* 0x000000ff1a00720c */ /* 0x001fc80003f05070 */
[----:B------:R-:W-:Y:S02]  /*0bf0*/  ISETP.NE.AND.EX P0, PT, R27, RZ, PT, P0 ;  /* 0x000000ff1b00720c */ /* 0x000fe40003f05300 */
[----:B------:R-:W0:Y:S01]  /*0c00*/  LDC R18, c[0x0][0x600] ;  /* 0x00018000ff127b82 */ /* 0x000e220000000800 */
[-CC-:B-1----:R-:W-:Y:S02]  /*0c10*/  SHF.R.U64 R19, R10, R16.reuse, R7.reuse ;  /* 0x000000100a137219 */ /* 0x182fe40000001207 */
[----:B------:R-:W-:Y:S01]  /*0c20*/  SHF.R.U32.HI R10, RZ, R16, R7 ;  /* 0x00000010ff0a7219 */ /* 0x000fe20000011607 */
[----:B------:R-:W-:-:S04]  /*0c30*/  IMAD.MOV.U32 R7, RZ, RZ, -0x1 ;  /* 0xffffffffff077424 */ /* 0x000fc800078e00ff */
[----:B------:R-:W1:Y:S01]  /*0c40*/  LDC R21, c[0x0][0x648] ;  /* 0x00019200ff157b82 */ /* 0x000e620000000800 */
[-CC-:B--2---:R-:W-:Y:S02]  /*0c50*/  SHF.R.U64 R16, R19, R15.reuse, R10.reuse ;  /* 0x0000000f13107219 */ /* 0x184fe4000000120a */
[----:B------:R-:W-:-:S05]  /*0c60*/  SHF.R.U32.HI R9, RZ, R15, R10 ;  /* 0x0000000fff097219 */ /* 0x000fca000001160a */
[----:B------:R-:W2:Y:S01]  /*0c70*/  LDC R24, c[0x0][0x638] ;  /* 0x00018e00ff187b82 */ /* 0x000ea20000000800 */
[-CC-:B---3--:R-:W-:Y:S02]  /*0c80*/  SHF.R.U64 R20, R16, R22.reuse, R9.reuse ;  /* 0x0000001610147219 */ /* 0x188fe40000001209 */
[-C--:B------:R-:W-:Y:S02]  /*0c90*/  SHF.L.U32 R7, R7, R22.reuse, RZ ;  /* 0x0000001607077219 */ /* 0x080fe400000006ff */
[----:B------:R-:W-:Y:S01]  /*0ca0*/  SHF.R.U32.HI R9, RZ, R22, R9 ;  /* 0x00000016ff097219 */ /* 0x000fe20000011609 */
[----:B------:R-:W-:Y:S01]  /*0cb0*/  IMAD.MOV.U32 R8, RZ, RZ, R20 ;  /* 0x000000ffff087224 */ /* 0x000fe200078e0014 */
[----:B------:R-:W-:Y:S01]  /*0cc0*/  LOP3.LUT R13, RZ, R7, RZ, 0x33, !PT ;  /* 0x00000007ff0d7212 */ /* 0x000fe200078e33ff */
[----:B------:R-:W3:Y:S01]  /*0cd0*/  LDC R25, c[0x0][0x610] ;  /* 0x00018400ff197b82 */ /* 0x000ee20000000800 */
[----:B------:R-:W-:Y:S05]  /*0ce0*/  @!P0 BRA `(.L_x_10) ;  /* 0x0000000000288947 */ /* 0x000fea0003800000 */
[----:B------:R-:W4:Y:S02]  /*0cf0*/  LDC R7, c[0x0][0x64c] ;  /* 0x00019300ff077b82 */ /* 0x000f240000000800 */
[----:B----4-:R-:W-:-:S05]  /*0d00*/  IADD3 R7, P0, R20, R7, RZ ;  /* 0x0000000714077210 */ /* 0x010fca0007f1e0ff */
        /* <DEDUP_REMOVED lines=8> */
.L_x_10:
[----:B-1----:R-:W-:Y:S01]  /*0d90*/  SHF.R.U64 R9, R8, R21, R9 ;  /* 0x0000001508097219 */ /* 0x002fe20000001209 */
[----:B0-----:R-:W-:Y:S01]  /*0da0*/  VIADD R10, R18, 0xffffffff ;  /* 0xffffffff120a7836 */ /* 0x001fe20000000000 */
[----:B------:R-:W-:Y:S01]  /*0db0*/  SHF.L.U32 R7, R23, R22, RZ ;  /* 0x0000001617077219 */ /* 0x000fe200000006ff */
[----:B------:R-:W-:Y:S01]  /*0dc0*/  IMAD.MOV.U32 R14, RZ, RZ, 0x1 ;  /* 0x00000001ff0e7424 */ /* 0x000fe200078e00ff */
[----:B------:R-:W-:Y:S01]  /*0dd0*/  LOP3.LUT R8, R16, R13, RZ, 0xc0, !PT ;  /* 0x0000000d10087212 */ /* 0x000fe200078ec0ff */
[----:B------:R-:W-:Y:S01]  /*0de0*/  IMAD.MOV R11, RZ, RZ, -R9 ;  /* 0x000000ffff0b7224 */ /* 0x000fe200078e0a09 */
[----:B------:R-:W-:Y:S02]  /*0df0*/  SEL R12, R12, R29, !P2 ;  /* 0x0000001d0c0c7207 */ /* 0x000fe40005000000 */
[----:B------:R-:W-:Y:S01]  /*0e00*/  LOP3.LUT R10, R19, R10, RZ, 0xc0, !PT ;  /* 0x0000000a130a7212 */ /* 0x000fe200078ec0ff */
[----:B------:R-:W-:Y:S02]  /*0e10*/  IMAD R9, R7, R9, R8 ;  /* 0x0000000907097224 */ /* 0x000fe400078e0208 */
[----:B--2---:R-:W-:-:S02]  /*0e20*/  IMAD R7, R11, R24, R20 ;  /* 0x000000180b077224 */ /* 0x004fc400078e0214 */
[----:B---3--:R-:W-:Y:S02]  /*0e30*/  IMAD R12, R9, R25, R12 ;  /* 0x00000019090c7224 */ /* 0x008fe400078e020c */
[----:B------:R-:W-:-:S05]  /*0e40*/  IMAD R7, R7, R18, R10 ;  /* 0x0000001207077224 */ /* 0x000fca00078e020a */
[----:B------:R-:W-:Y:S02]  /*0e50*/  SEL R10, R7, R12, !P2 ;  /* 0x0000000c070a7207 */ /* 0x000fe40005000000 */
[----:B------:R-:W-:Y:S01]  /*0e60*/  SEL R11, R12, R7, !P2 ;  /* 0x000000070c0b7207 */ /* 0x000fe20005000000 */
[----:B------:R-:W-:-:S07]  /*0e70*/  IMAD.MOV.U32 R7, RZ, RZ, R28 ;  /* 0x000000ffff077224 */ /* 0x000fce00078e001c */
.L_x_8:
[----:B------:R-:W-:-:S08]  /*0e80*/  NOP ;  /* 0x0000000000007918 */ /* 0x000fd00000000000 */
[----:B------:R-:W0:Y:S02]  /*0e90*/  USETMAXREG.TRY_ALLOC.CTAPOOL UP0, 0xe8 ;  /* 0x000000e8000079c8 */ /* 0x000e240008000600 */
[----:B0-----:R-:W-:-:S13]  /*0ea0*/  PLOP3.LUT P0, PT, PT, PT, UP0, 0x80, 0x0 ;  /* 0x000000000000781c */ /* 0x001fda0003f0f008 */
[----:B------:R-:W-:Y:S05]  /*0eb0*/  @!P0 BRA `(.L_x_8) ;  /* 0xfffffffc00f08947 */ /* 0x000fea000383ffff */
[----:B------:R-:W-:Y:S01]  /*0ec0*/  ULDC.64 UR4, c[0x0][0x598] ;  /* 0x0001660000047ab9 */ /* 0x000fe20000000a00 */
[----:B------:R-:W-:Y:S01]  /*0ed0*/  ULDC.64 UR16, c[0x0][0x208] ;  /* 0x0000820000107ab9 */ /* 0x000fe20000000a00 */
[----:B------:R-:W-:-:S04]  /*0ee0*/  ISETP.NE.U32.AND P0, PT, RZ, UR4, PT ;  /* 0x00000004ff007c0c */ /* 0x000fc8000bf05070 */
[----:B------:R-:W-:-:S13]  /*0ef0*/  ISETP.NE.AND.EX P0, PT, RZ, UR5, PT, P0 ;  /* 0x00000005ff007c0c */ /* 0x000fda000bf05300 */
[----:B------:R-:W-:Y:S05]  /*0f00*/  @!P0 BRA `(.L_x_11) ;  /* 0x00000000001c8947 */ /* 0x000fea0003800000 */
[----:B------:R-:W0:Y:S02]  /*0f10*/  LDC.64 R8, c[0x0][0x598] ;  /* 0x00016600ff087b82 */ /* 0x000e240000000a00 */
[----:B0-----:R-:W2:Y:S02]  /*0f20*/  LDG.E.64 R8, desc[UR16][R8.64] ;  /* 0x0000001008087981 */ /* 0x001ea4000c1e1b00 */
[----:B--2---:R-:W-:-:S04]  /*0f30*/  ISETP.NE.U32.AND P0, PT, R8, RZ, PT ;  /* 0x000000ff0800720c */ /* 0x004fc80003f05070 */
[----:B------:R-:W-:-:S13]  /*0f40*/  ISETP.NE.AND.EX P0, PT, R9, RZ, PT, P0 ;  /* 0x000000ff0900720c */ /* 0x000fda0003f05300 */
[----:B------:R-:W-:Y:S05]  /*0f50*/  @!P0 BRA `(.L_x_11) ;  /* 0x0000000000088947 */ /* 0x000fea0003800000 */
[----:B------:R0:W5:Y:S01]  /*0f60*/  LD.E R8, desc[UR16][R8.64] ;  /* 0x0000001008087980 */ /* 0x000162000c101900 */
[----:B------:R-:W-:Y:S05]  /*0f70*/  BRA `(.L_x_12) ;  /* 0x0000000000207947 */ /* 0x000fea0003800000 */
.L_x_11:
[----:B------:R-:W-:Y:S02]  /*0f80*/  ULDC.64 UR4, c[0x0][0x588] ;  /* 0x0001620000047ab9 */ /* 0x000fe40000000a00 */
[----:B------:R-:W-:-:S04]  /*0f90*/  ISETP.NE.U32.AND P0, PT, RZ, UR4, PT ;  /* 0x00000004ff007c0c */ /* 0x000fc8000bf05070 */
[----:B------:R-:W-:-:S13]  /*0fa0*/  ISETP.NE.AND.EX P0, PT, RZ, UR5, PT, P0 ;  /* 0x00000005ff007c0c */ /* 0x000fda000bf05300 */
[----:B------:R-:W-:Y:S05]  /*0fb0*/  @!P0 BRA `(.L_x_13) ;  /* 0x00000000000c8947 */ /* 0x000fea0003800000 */
[----:B------:R-:W0:Y:S02]  /*0fc0*/  LDC.64 R8, c[0x0][0x588] ;  /* 0x00016200ff087b82 */ /* 0x000e240000000a00 */
[----:B0-----:R1:W5:Y:S01]  /*0fd0*/  LDG.E R8, desc[UR16][R8.64] ;  /* 0x0000001008087981 */ /* 0x001362000c1e1900 */
[----:B------:R-:W-:Y:S05]  /*0fe0*/  BRA `(.L_x_12) ;  /* 0x0000000000047947 */ /* 0x000fea0003800000 */
.L_x_13:
[----:B------:R-:W2:Y:S02]  /*0ff0*/  LDC R8, c[0x0][0x580] ;  /* 0x00016000ff087b82 */ /* 0x000ea40000000800 */
.L_x_12:
[----:B------:R-:W-:Y:S02]  /*1000*/  ULDC.64 UR4, c[0x0][0x5a0] ;  /* 0x0001680000047ab9 */ /* 0x000fe40000000a00 */
[----:B------:R-:W-:-:S04]  /*1010*/  ISETP.NE.U32.AND P0, PT, RZ, UR4, PT ;  /* 0x00000004ff007c0c */ /* 0x000fc8000bf05070 */
[----:B------:R-:W-:-:S13]  /*1020*/  ISETP.NE.AND.EX P0, PT, RZ, UR5, PT, P0 ;  /* 0x00000005ff007c0c */ /* 0x000fda000bf05300 */
[----:B------:R-:W-:Y:S05]  /*1030*/  @!P0 BRA `(.L_x_14) ;  /* 0x00000000001c8947 */ /* 0x000fea0003800000 */
[----:B------:R-:W3:Y:S02]  /*1040*/  LDC.64 R12, c[0x0][0x5a0] ;  /* 0x00016800ff0c7b82 */ /* 0x000ee40000000a00 */
[----:B---3--:R-:W3:Y:S02]  /*1050*/  LDG.E.64 R12, desc[UR16][R12.64] ;  /* 0x000000100c0c7981 */ /* 0x008ee4000c1e1b00 */
[----:B---3--:R-:W-:-:S04]  /*1060*/  ISETP.NE.U32.AND P0, PT, R12, RZ, PT ;  /* 0x000000ff0c00720c */ /* 0x008fc80003f05070 */
[----:B------:R-:W-:-:S13]  /*1070*/  ISETP.NE.AND.EX P0, PT, R13, RZ, PT, P0 ;  /* 0x000000ff0d00720c */ /* 0x000fda0003f05300 */
[----:B------:R-:W-:Y:S05]  /*1080*/  @!P0 BRA `(.L_x_14) ;  /* 0x0000000000088947 */ /* 0x000fea0003800000 */
[----:B01----:R0:W5:Y:S01]  /*1090*/  LD.E R9, desc[UR16][R12.64] ;  /* 0x000000100c097980 */ /* 0x003162000c101900 */
[----:B------:R-:W-:Y:S05]  /*10a0*/  BRA `(.L_x_15) ;  /* 0x0000000000207947 */ /* 0x000fea0003800000 */
.L_x_14:
[----:B------:R-:W-:Y:S02]  /*10b0*/  ULDC.64 UR4, c[0x0][0x590] ;  /* 0x0001640000047ab9 */ /* 0x000fe40000000a00 */
[----:B------:R-:W-:-:S04]  /*10c0*/  ISETP.NE.U32.AND P0, PT, RZ, UR4, PT ;  /* 0x00000004ff007c0c */ /* 0x000fc8000bf05070 */
[----:B------:R-:W-:-:S13]  /*10d0*/  ISETP.NE.AND.EX P0, PT, RZ, UR5, PT, P0 ;  /* 0x00000005ff007c0c */ /* 0x000fda000bf05300 */
[----:B------:R-:W-:Y:S05]  /*10e0*/  @!P0 BRA `(.L_x_16) ;  /* 0x00000000000c8947 */ /* 0x000fea0003800000 */
[----:B------:R-:W0:Y:S02]  /*10f0*/  LDC.64 R12, c[0x0][0x590] ;  /* 0x00016400ff0c7b82 */ /* 0x000e240000000a00 */
[----:B01----:R1:W5:Y:S01]  /*1100*/  LDG.E R9, desc[UR16][R12.64] ;  /* 0x000000100c097981 */ /* 0x003362000c1e1900 */
[----:B------:R-:W-:Y:S05]  /*1110*/  BRA `(.L_x_15) ;  /* 0x0000000000047947 */ /* 0x000fea0003800000 */
.L_x_16:
[----:B01----:R-:W3:Y:S02]  /*1120*/  LDC R9, c[0x0][0x584] ;  /* 0x00016100ff097b82 */ /* 0x003ee40000000800 */
.L_x_15:
[----:B------:R-:W-:-:S13]  /*1130*/  LOP3.LUT P0, RZ, R14, 0xff, RZ, 0xc0, !PT ;  /* 0x000000ff0eff7812 */ /* 0x000fda000780c0ff */
[----:B------:R-:W-:Y:S05]  /*1140*/  @!P0 EXIT ;  /* 0x000000000000894d */ /* 0x000fea0003800000 */
[----:B------:R-:W-:Y:S01]  /*1150*/  ULDC UR4, c[0x0][0x28c] ;  /* 0x0000a30000047ab9 */ /* 0x000fe20000000800 */
[----:B------:R-:W-:Y:S01]  /*1160*/  LOP3.LUT R142, R4, 0x1, RZ, 0xfc, !PT ;  /* 0x00000001048e7812 */ /* 0x000fe200078efcff */
[----:B------:R-:W-:-:S04]  /*1170*/  UIADD3 UR4, UR4, 0x1f, URZ ;  /* 0x0000001f04047890 */ /* 0x000fc8000fffe03f */
[----:B------:R-:W-:-:S04]  /*1180*/  USHF.R.S32.HI UR5, URZ, 0x1f, UR4 ;  /* 0x0000001f3f057899 */ /* 0x000fc80008011404 */
[----:B------:R-:W-:-:S03]  /*1190*/  ULEA.HI UR5, UR5, UR4, URZ, 0x5 ;  /* 0x0000000405057291 */ /* 0x000fc6000f8f283f */
[----:B------:R-:W-:Y:S01]  /*11a0*/  UMOV UR4, URZ ;  /* 0x0000003f00047c82 */ /* 0x000fe20008000000 */
[----:B------:R-:W-:-:S03]  /*11b0*/  USHF.R.S32.HI UR9, URZ, 0x5, UR5 ;  /* 0x000000053f097899 */ /* 0x000fc60008011405 */
[----:B------:R-:W-:-:S09]  /*11c0*/  UMOV UR5, URZ ;  /* 0x0000003f00057c82 */ /* 0x000fd20008000000 */
.L_x_169:
[----:B01----:R-:W-:Y:S01]  /*11d0*/  LOP3.LUT R12, R0, 0x80, RZ, 0xc0, !PT ;  /* 0x00000080000c7812 */ /* 0x003fe200078ec0ff */
[----:B------:R-:W0:Y:S01]  /*11e0*/  S2UR UR12, SR_CgaCtaId ;  /* 0x00000000000c79c3 */ /* 0x000e220000008800 */
[----:B------:R-:W-:Y:S01]  /*11f0*/  UMOV UR11, 0x400 ;  /* 0x00000400000b7882 */ /* 0x000fe20000000000 */
[----:B------:R-:W-:Y:S01]  /*1200*/  UMOV UR6, URZ ;  /* 0x0000003f00067c82 */ /* 0x000fe20008000000 */
[----:B------:R-:W-:Y:S01]  /*1210*/  SHF.R.U32.HI R12, RZ, 0x7, R12 ;  /* 0x00000007ff0c7819 */ /* 0x000fe2000001160c */
[----:B------:R-:W-:Y:S01]  /*1220*/  UMOV UR7, URZ ;  /* 0x0000003f00077c82 */ /* 0x000fe20008000000 */
[----:B------:R-:W-:Y:S02]  /*1230*/  CS2R R16, SRZ ;  /* 0x0000000000107805 */ /* 0x000fe4000001ff00 */
[----:B------:R-:W-:Y:S02]  /*1240*/  CS2R R14, SRZ ;  /* 0x00000000000e7805 */ /* 0x000fe4000001ff00 */
[----:B------:R-:W-:Y:S01]  /*1250*/  CS2R R18, SRZ ;  /* 0x0000000000127805 */ /* 0x000fe2000001ff00 */
[----:B------:R-:W1:Y:S01]  /*1260*/  LDC R13, c[0x0][0x28c] ;  /* 0x0000a300ff0d7b82 */ /* 0x000e620000000800 */
[----:B------:R-:W4:Y:S01]  /*1270*/  SHFL.IDX PT, R12, R12, RZ, 0x1f ;  /* 0x00001fff0c0c7589 */ /* 0x000f2200000e0000 */
[----:B------:R-:W-:-:S02]  /*1280*/  CS2R R20, SRZ ;  /* 0x0000000000147805 */ /* 0x000fc4000001ff00 */
[----:B------:R-:W-:Y:S02]  /*1290*/  CS2R R22, SRZ ;  /* 0x0000000000167805 */ /* 0x000fe4000001ff00 */
[----:B------:R-:W-:Y:S02]  /*12a0*/  CS2R R88, SRZ ;  /* 0x0000000000587805 */ /* 0x000fe4000001ff00 */
[----:B------:R-:W-:Y:S02]  /*12b0*/  CS2R R90, SRZ ;  /* 0x00000000005a7805 */ /* 0x000fe4000001ff00 */
[----:B------:R-:W-:Y:S02]  /*12c0*/  CS2R R94, SRZ ;  /* 0x00000000005e7805 */ /* 0x000fe4000001ff00 */
[----:B------:R-:W-:Y:S02]  /*12d0*/  CS2R R92, SRZ ;  /* 0x00000000005c7805 */ /* 0x000fe4000001ff00 */
[----:B------:R-:W-:-:S02]  /*12e0*/  CS2R R96, SRZ ;  /* 0x0000000000607805 */ /* 0x000fc4000001ff00 */
[----:B------:R-:W-:Y:S02]  /*12f0*/  CS2R R98, SRZ ;  /* 0x0000000000627805 */ /* 0x000fe4000001ff00 */
[----:B------:R-:W-:Y:S02]  /*1300*/  CS2R R100, SRZ ;  /* 0x0000000000647805 */ /* 0x000fe4000001ff00 */
[----:B------:R-:W-:Y:S02]  /*1310*/  CS2R R102, SRZ ;  /* 0x0000000000667805 */ /* 0x000fe4000001ff00 */
[----:B------:R-:W-:Y:S02]  /*1320*/  CS2R R104, SRZ ;  /* 0x0000000000687805 */ /* 0x000fe4000001ff00 */
[----:B------:R-:W-:Y:S02]  /*1330*/  CS2R R106, SRZ ;  /* 0x00000000006a7805 */ /* 0x000fe4000001ff00 */
[----:B------:R-:W-:-:S02]  /*1340*/  CS2R R108, SRZ ;  /* 0x00000000006c7805 */ /* 0x000fc4000001ff00 */
[----:B------:R-:W-:Y:S01]  /*1350*/  CS2R R110, SRZ ;  /* 0x00000000006e7805 */ /* 0x000fe2000001ff00 */
[----:B0-----:R-:W-:Y:S01]  /*1360*/  ULEA UR18, UR12, UR11, 0x18 ;  /* 0x0000000b0c127291 */ /* 0x001fe2000f8ec03f */
[----:B------:R-:W-:Y:S02]  /*1370*/  CS2R R112, SRZ ;  /* 0x0000000000707805 */ /* 0x000fe4000001ff00 */
[----:B------:R-:W-:Y:S01]  /*1380*/  CS2R R114, SRZ ;  /* 0x0000000000727805 */ /* 0x000fe2000001ff00 */
[----:B------:R-:W-:Y:S01]  /*1390*/  UMOV UR11, UR5 ;  /* 0x00000005000b7c82 */ /* 0x000fe20008000000 */
[----:B------:R-:W-:Y:S02]  /*13a0*/  CS2R R116, SRZ ;  /* 0x0000000000747805 */ /* 0x000fe4000001ff00 */
[----:B------:R-:W-:Y:S02]  /*13b0*/  CS2R R118, SRZ ;  /* 0x0000000000767805 */ /* 0x000fe4000001ff00 */
[----:B------:R-:W-:-:S02]  /*13c0*/  CS2R R120, SRZ ;  /* 0x0000000000787805 */ /* 0x000fc4000001ff00 */
[----:B------:R-:W-:Y:S02]  /*13d0*/  CS2R R122, SRZ ;  /* 0x00000000007a7805 */ /* 0x000fe4000001ff00 */
[----:B-1----:R-:W-:Y:S02]  /*13e0*/  ISETP.GE.AND P0, PT, R13, 0x1, PT ;  /* 0x000000010d00780c */ /* 0x002fe40003f06270 */
[----:B------:R-:W-:Y:S02]  /*13f0*/  CS2R R124, SRZ ;  /* 0x00000000007c7805 */ /* 0x000fe4000001ff00 */
[----:B----4-:R-:W-:Y:S02]  /*1400*/  R2UR UR8, R12 ;  /* 0x000000000c0872ca */ /* 0x010fe400000e0000 */
[----:B------:R-:W-:Y:S02]  /*1410*/  CS2R R126, SRZ ;  /* 0x00000000007e7805 */ /* 0x000fe4000001ff00 */
[----:B------:R-:W-:-:S02]  /*1420*/  CS2R R128, SRZ ;  /* 0x0000000000807805 */ /* 0x000fc4000001ff00 */
[----:B------:R-:W-:Y:S02]  /*1430*/  CS2R R130, SRZ ;  /* 0x0000000000827805 */ /* 0x000fe4000001ff00 */
[----:B------:R-:W-:Y:S02]  /*1440*/  CS2R R132, SRZ ;  /* 0x0000000000847805 */ /* 0x000fe4000001ff00 */
[----:B------:R-:W-:Y:S02]  /*1450*/  CS2R R134, SRZ ;  /* 0x0000000000867805 */ /* 0x000fe4000001ff00 */
[----:B------:R-:W-:Y:S02]  /*1460*/  CS2R R136, SRZ ;  /* 0x0000000000887805 */ /* 0x000fe4000001ff00 */
[----:B------:R-:W-:Y:S01]  /*1470*/  CS2R R138, SRZ ;  /* 0x00000000008a7805 */ /* 0x000fe2000001ff00 */
[----:B------:R-:W-:Y:S01]  /*1480*/  IMAD.MOV.U32 R141, RZ, RZ, RZ ;  /* 0x000000ffff8d7224 */ /* 0x000fe200078e00ff */
[----:B------:R-:W-:Y:S01]  /*1490*/  CS2R R24, SRZ ;  /* 0x0000000000187805 */ /* 0x000fe2000001ff00 */
[----:B------:R-:W-:Y:S01]  /*14a0*/  IMAD.MOV.U32 R143, RZ, RZ, RZ ;  /* 0x000000ffff8f7224 */ /* 0x000fe200078e00ff */
[----:B---3--:R-:W-:Y:S01]  /*14b0*/  CS2R R26, SRZ ;  /* 0x00000000001a7805 */ /* 0x008fe2000001ff00 */
[----:B------:R-:W-:Y:S01]  /*14c0*/  IMAD.U32 R144, RZ, RZ, UR4 ;  /* 0x00000004ff907e24 */ /* 0x000fe2000f8e00ff */
[----:B------:R-:W-:Y:S01]  /*14d0*/  ULEA.HI UR10, UR8, UR8, URZ, 0x1 ;  /* 0x00000008080a7291 */ /* 0x000fe2000f8f083f */
[----:B------:R-:W-:-:S02]  /*14e0*/  CS2R R28, SRZ ;  /* 0x00000000001c7805 */ /* 0x000fc4000001ff00 */
[----:B------:R-:W-:Y:S02]  /*14f0*/  CS2R R30, SRZ ;  /* 0x00000000001e7805 */ /* 0x000fe4000001ff00 */
[----:B------:R-:W-:Y:S01]  /*1500*/  CS2R R32, SRZ ;  /* 0x0000000000207805 */ /* 0x000fe2000001ff00 */
[----:B------:R-:W-:Y:S01]  /*1510*/  ULOP3.LUT UR10, UR10, 0x1ffffe, URZ, 0xc0, !UPT ;  /* 0x001ffffe0a0a7892 */ /* 0x000fe2000f8ec03f */
[----:B------:R-:W-:Y:S02]  /*1520*/  CS2R R34, SRZ ;  /* 0x0000000000227805 */ /* 0x000fe4000001ff00 */
[----:B------:R-:W-:Y:S02]  /*1530*/  CS2R R36, SRZ ;  /* 0x0000000000247805 */ /* 0x000fe4000001ff00 */
[----:B------:R-:W-:Y:S01]  /*1540*/  CS2R R38, SRZ ;  /* 0x0000000000267805 */ /* 0x000fe2000001ff00 */
[----:B------:R-:W-:Y:S01]  /*1550*/  UIADD3 UR10, UR8, -UR10, URZ ;  /* 0x8000000a080a7290 */ /* 0x000fe2000fffe03f */
[----:B------:R-:W-:-:S02]  /*1560*/  CS2R R40, SRZ ;  /* 0x0000000000287805 */ /* 0x000fc4000001ff00 */
[----:B------:R-:W-:Y:S01]  /*1570*/  CS2R R42, SRZ ;  /* 0x00000000002a7805 */ /* 0x000fe2000001ff00 */
[----:B------:R-:W-:Y:S01]  /*1580*/  UMOV UR8, URZ ;  /* 0x0000003f00087c82 */ /* 0x000fe20008000000 */
[----:B------:R-:W-:Y:S01]  /*1590*/  ULEA UR10, UR10, UR18, 0xb ;  /* 0x000000120a0a7291 */ /* 0x000fe2000f8e583f */
[----:B------:R-:W-:Y:S02]  /*15a0*/  CS2R R44, SRZ ;  /* 0x00000000002c7805 */ /* 0x000fe4000001ff00 */
[----:B------:R-:W-:Y:S02]  /*15b0*/  CS2R R46, SRZ ;  /* 0x00000000002e7805 */ /* 0x000fe4000001ff00 */
[----:B------:R-:W-:Y:S01]  /*15c0*/  CS2R R48, SRZ ;  /* 0x0000000000307805 */ /* 0x000fe2000001ff00 */
[----:B------:R-:W-:Y:S01]  /*15d0*/  UIADD3 UR10, UR10, 0x100, URZ ;  /* 0x000001000a0a7890 */ /* 0x000fe2000fffe03f */
[----:B------:R-:W-:Y:S02]  /*15e0*/  CS2R R50, SRZ ;  /* 0x0000000000327805 */ /* 0x000fe4000001ff00 */
[----:B------:R-:W-:-:S02]  /*15f0*/  CS2R R52, SRZ ;  /* 0x0000000000347805 */ /* 0x000fc4000001ff00 */
[----:B------:R-:W-:Y:S01]  /*1600*/  CS2R R54, SRZ ;  /* 0x0000000000367805 */ /* 0x000fe2000001ff00 */
[----:B------:R-:W-:Y:S01]  /*1610*/  USHF.R.U32.HI UR10, URZ, 0x4, UR10 ;  /* 0x000000043f0a7899 */ /* 0x000fe2000801160a */
[----:B------:R-:W-:Y:S02]  /*1620*/  CS2R R56, SRZ ;  /* 0x0000000000387805 */ /* 0x000fe4000001ff00 */
[----:B------:R-:W-:Y:S02]  /*1630*/  CS2R R58, SRZ ;  /* 0x00000000003a7805 */ /* 0x000fe4000001ff00 */
[----:B------:R-:W-:Y:S01]  /*1640*/  CS2R R60, SRZ ;  /* 0x00000000003c7805 */ /* 0x000fe2000001ff00 */
[----:B------:R-:W-:Y:S01]  /*1650*/  ULOP3.LUT UR10, UR10, 0x3fff, URZ, 0xc0, !UPT ;  /* 0x00003fff0a0a7892 */ /* 0x000fe2000f8ec03f */
        /* <DEDUP_REMOVED lines=12> */
[----:B------:R-:W-:Y:S01]  /*1720*/  CS2R R86, SRZ ;  /* 0x0000000000567805 */ /* 0x000fe2000001ff00 */
[----:B------:R-:W-:Y:S06]  /*1730*/  @!P0 BRA `(.L_x_17) ;  /* 0x00000008001c8947 */ /* 0x000fec0003800000 */
[----:B------:R-:W-:-:S13]  /*1740*/  ISETP.NE.AND P1, PT, R142, 0x3, PT ;  /* 0x000000038e00780c */ /* 0x000fda0003f25270 */
[----:B------:R-:W-:Y:S05]  /*1750*/  @!P1 BRA `(.L_x_18) ;  /* 0x0000000000049947 */ /* 0x000fea0003800000 */
[----:B------:R-:W-:Y:S01]  /*1760*/  BPT.TRAP 0x1 ;  /* 0x000000040000795c */ /* 0x000fe20000300000 */
.L_x_18:
[----:B------:R-:W-:Y:S01]  /*1770*/  ULEA UR6, UR5, UR18, 0x3 ;  /* 0x0000001205067291 */ /* 0x000fe2000f8e183f */
[----:B------:R-:W-:-:S05]  /*1780*/  IMAD.U32 R12, RZ, RZ, UR4 ;  /* 0x00000004ff0c7e24 */ /* 0x000fca000f8e00ff */
[----:B------:R-:W-:-:S04]  /*1790*/  SHF.L.U32 R12, R12, 0x1f, RZ ;  /* 0x0000001f0c0c7819 */ /* 0x000fc800000006ff */
[----:B------:R0:W1:Y:S01]  /*17a0*/  SYNCS.PHASECHK.TRANS64.TRYWAIT P0, [UR6], R12 ;  /* 0x0000000cff0075a7 */ /* 0x0000620008000146 */
[----:B------:R-:W-:Y:S05]  /*17b0*/  @!P1 BRA `(.L_x_19) ;  /* 0x0000000000049947 */ /* 0x000fea0003800000 */
[----:B------:R-:W-:Y:S01]  /*17c0*/  BPT.TRAP 0x1 ;  /* 0x000000040000795c */ /* 0x000fe20000300000 */
.L_x_19:
[----:B-1----:R-:W-:Y:S05]  /*17d0*/  @P0 BRA `(.L_x_20) ;  /* 0x0000000000080947 */ /* 0x002fea0003800000 */
[----:B------:R-:W1:Y:S02]  /*17e0*/  SYNCS.PHASECHK.TRANS64.TRYWAIT P0, [UR6], R12 ;  /* 0x0000000cff0075a7 */ /* 0x000e640008000146 */
[----:B-1----:R-:W-:Y:S05]  /*17f0*/  @!P0 BRA `(.L_x_21) ;  /* 0x0000007800bc8947 */ /* 0x002fea0003800000 */
.L_x_20:
[----:B------:R-:W-:Y:S01]  /*1800*/  UIADD3 UR6, UR18, 0x4100, URZ ;  /* 0x0000410012067890 */ /* 0x000fe2000fffe03f */
[----:B------:R-:W-:Y:S01]  /*1810*/  WARPGROUP.ARRIVE ;  /* 0x00000000000079c5 */ /* 0x000fe20000000000 */
[----:B------:R-:W-:Y:S01]  /*1820*/  ULDC UR7, c[0x0][0x50c] ;  /* 0x0001430000077ab9 */ /* 0x000fe20000000800 */
[----:B------:R-:W-:Y:S01]  /*1830*/  ULOP3.LUT UR12, UR10, 0x10000, URZ, 0xfc, !UPT ;  /* 0x000100000a0c7892 */ /* 0x000fe2000f8efc3f */
[----:B------:R-:W-:Y:S01]  /*1840*/  CS2R R16, SRZ ;  /* 0x0000000000107805 */ /* 0x000fe2000001ff00 */
[----:B------:R-:W-:Y:S01]  /*1850*/  UISETP.NE.AND UP0, UPT, UR7, 0x1, UPT ;  /* 0x000000010700788c */ /* 0x000fe2000bf05270 */
[----:B------:R-:W-:Y:S01]  /*1860*/  CS2R R14, SRZ ;  /* 0x00000000000e7805 */ /* 0x000fe2000001ff00 */
[----:B------:R-:W-:Y:S01]  /*1870*/  USHF.R.U32.HI UR6, URZ, 0x4, UR6 ;  /* 0x000000043f067899 */ /* 0x000fe20008011606 */
[----:B------:R-:W-:Y:S01]  /*1880*/  CS2R R18, SRZ ;  /* 0x0000000000127805 */ /* 0x000fe2000001ff00 */
[----:B------:R-:W-:Y:S01]  /*1890*/  USEL UR7, URZ, 0x1, UP0 ;  /* 0x000000013f077887 */ /* 0x000fe20008000000 */
[----:B------:R-:W-:Y:S01]  /*18a0*/  CS2R R20, SRZ ;  /* 0x0000000000147805 */ /* 0x000fe2000001ff00 */
[----:B------:R-:W-:Y:S01]  /*18b0*/  ULOP3.LUT UR6, UR6, 0x3fff, URZ, 0xc0, !UPT ;  /* 0x00003fff06067892 */ /* 0x000fe2000f8ec03f */
[----:B------:R-:W-:Y:S01]  /*18c0*/  CS2R R22, SRZ ;  /* 0x0000000000167805 */ /* 0x000fe2000001ff00 */
[----:B------:R-:W-:Y:S01]  /*18d0*/  ULEA UR12, UR5, UR12, 0x8 ;  /* 0x0000000c050c7291 */ /* 0x000fe2000f8e403f */
[----:B------:R-:W-:Y:S01]  /*18e0*/  CS2R R88, SRZ ;  /* 0x0000000000587805 */ /* 0x000fe2000001ff00 */
[----:B------:R-:W-:Y:S01]  /*18f0*/  ULOP3.LUT UR6, UR6, 0x10000, URZ, 0xfc, !UPT ;  /* 0x0001000006067892 */ /* 0x000fe2000f8efc3f */
[----:B------:R-:W-:Y:S01]  /*1900*/  ISETP.NE.AND P0, PT, RZ, UR7, PT ;  /* 0x00000007ff007c0c */ /* 0x000fe2000bf05270 */
[----:B------:R-:W-:Y:S01]  /*1910*/  UMOV UR13, 0xc0000010 ;  /* 0xc0000010000d7882 */ /* 0x000fe20000000000 */
[----:B------:R-:W-:Y:S01]  /*1920*/  UMOV UR15, 0xc0000010 ;  /* 0xc0000010000f7882 */ /* 0x000fe20000000000 */
[----:B------:R-:W-:Y:S01]  /*1930*/  ULEA UR14, UR5, UR6, 0x8 ;  /* 0x00000006050e7291 */ /* 0x000fe2000f8e403f */
[----:B------:R-:W-:-:S02]  /*1940*/  CS2R R90, SRZ ;  /* 0x00000000005a7805 */ /* 0x000fc4000001ff00 */
[----:B------:R-:W-:Y:S01]  /*1950*/  CS2R R94, SRZ ;  /* 0x00000000005e7805 */ /* 0x000fe2000001ff00 */
[----:B------:R-:W-:Y:S01]  /*1960*/  UMOV UR6, 0x1 ;  /* 0x0000000100067882 */ /* 0x000fe20000000000 */
[----:B------:R-:W-:Y:S02]  /*1970*/  CS2R R92, SRZ ;  /* 0x00000000005c7805 */ /* 0x000fe4000001ff00 */
[----:B------:R-:W-:Y:S02]  /*1980*/  CS2R R96, SRZ ;  /* 0x0000000000607805 */ /* 0x000fe4000001ff00 */
[----:B------:R-:W-:Y:S02]  /*1990*/  CS2R R98, SRZ ;  /* 0x0000000000627805 */ /* 0x000fe4000001ff00 */
[----:B------:R-:W-:Y:S02]  /*19a0*/  CS2R R100, SRZ ;  /* 0x0000000000647805 */ /* 0x000fe4000001ff00 */
[----:B------:R-:W-:Y:S01]  /*19b0*/  CS2R R102, SRZ ;  /* 0x0000000000667805 */ /* 0x000fe2000001ff00 */
[----:B------:R-:W-:Y:S01]  /*19c0*/  QGMMA.64x128x32.F32.E4M3.E4M3 R24, gdesc[UR12], RZ, !UPT, gsb0 ;  /* 0x01e000000c1879f3 */ /* 0x000fe2000c0008ff */
        /* <DEDUP_REMOVED lines=18> */
[----:B------:R-:W-:Y:S02]  /*1af0*/  IMAD.MOV.U32 R141, RZ, RZ, RZ ;  /* 0x000000ffff8d7224 */ /* 0x000fe400078e00ff */
[----:B------:R-:W-:Y:S01]  /*1b00*/  IMAD.MOV.U32 R143, RZ, RZ, RZ ;  /* 0x000000ffff8f7224 */ /* 0x000fe200078e00ff */
[----:B------:R-:W-:Y:S06]  /*1b10*/  @!P0 BRA `(.L_x_22) ;  /* 0x0000000400088947 */ /* 0x000fec0003800000 */
[----:B------:R-:W-:Y:S02]  /*1b20*/  WARPGROUP.DEPBAR.LE gsb0, 0x0 ;  /* 0x00008000000079c5 */ /* 0x000fe40000010000 */
[----:B------:R-:W-:-:S01]  /*1b30*/  FADD R143, RZ, R24 ;  /* 0x00000018ff8f7221 */ /* 0x000fc20000000000 */
[----:B------:R-:W-:Y:S01]  /*1b40*/  FADD R138, RZ, R25 ;  /* 0x00000019ff8a7221 */ /* 0x000fe20000000000 */
        /* <DEDUP_REMOVED lines=62> */
[----:B------:R-:W-:-:S06]  /*1f30*/  UMOV UR6, URZ ;  /* 0x0000003f00067c82 */ /* 0x000fcc0008000000 */
.L_x_22:
[----:B------:R-:W-:-:S04]  /*1f40*/  UIADD3 UR11, UR5, 0x1, URZ ;  /* 0x00000001050b7890 */ /* 0x000fc8000fffe03f */
[----:B------:R-:W-:-:S04]  /*1f50*/  UISETP.NE.AND UP0, UPT, UR11, 0x4, UPT ;  /* 0x000000040b00788c */ /* 0x000fc8000bf05270 */
[----:B------:R-:W-:Y:S02]  /*1f60*/  USEL UR8, URZ, 0x1, UP0 ;  /* 0x000000013f087887 */ /* 0x000fe40008000000 */
[----:B------:R-:W-:Y:S02]  /*1f70*/  USEL UR11, UR11, URZ, UP0 ;  /* 0x0000003f0b0b7287 */ /* 0x000fe40008000000 */
[----:B------:R-:W-:-:S06]  /*1f80*/  ULOP3.LUT UR8, UR4, UR8, URZ, 0x3c, !UPT ;  /* 0x0000000804087292 */ /* 0x000fcc000f8e3c3f */
[----:B------:R-:W-:Y:S01]  /*1f90*/  IMAD.U32 R144, RZ, RZ, UR8 ;  /* 0x00000008ff907e24 */ /* 0x000fe2000f8e00ff */
[----:B------:R-:W-:-:S06]  /*1fa0*/  UMOV UR8, 0x1 ;  /* 0x0000000100087882 */ /* 0x000fcc0000000000 */
.L_x_17:
[----:B------:R-:W-:-:S04]  /*1fb0*/  UISETP.LT.AND UP0, UPT, UR9, 0x1, UPT ;  /* 0x000000010900788c */ /* 0x000fc8000bf01270 */
[----:B------:R-:W-:-:S04]  /*1fc0*/  USEL UR12, UR9, 0x1, UP0 ;  /* 0x00000001090c7887 */ /* 0x000fc80008000000 */
[----:B------:R-:W-:-:S04]  /*1fd0*/  UIADD3 UR12, UR9, -UR12, URZ ;  /* 0x8000000c090c7290 */ /* 0x000fc8000fffe03f */
[----:B------:R-:W-:-:S06]  /*1fe0*/  UISETP.GE.AND UP0, UPT, UR12, 0x1, UPT ;  /* 0x000000010c00788c */ /* 0x000fcc000bf06270 */
[----:B------:R-:W-:-:S13]  /*1ff0*/  PLOP3.LUT P0, PT, PT, PT, UP0, 0x80, 0x0 ;  /* 0x000000000000781c */ /* 0x000fda0003f0f008 */
[----:B------:R-:W-:Y:S05]  /*2000*/  @!P0 BRA `(.L_x_23) ;  /* 0x0000000400f48947 */ /* 0x000fea0003800000 */
[----:B01----:R-:W-:Y:S01]  /*2010*/  IMAD.U32 R12, RZ, RZ, UR12 ;  /* 0x0000000cff0c7e24 */ /* 0x003fe2000f8e00ff */
[----:B------:R-:W-:Y:S01]  /*2020*/  ULDC UR19, c[0x0][0x50c] ;  /* 0x0001430000137ab9 */ /* 0x000fe20000000800 */
[----:B------:R-:W-:-:S07]  /*2030*/  IMAD.U32 R13, RZ, RZ, UR5 ;  /* 0x00000005ff0d7e24 */ /* 0x000fce000f8e00ff */
.L_x_31:
[----:B------:R-:W-:-:S13]  /*2040*/  ISETP.NE.AND P1, PT, R142, 0x3, PT ;  /* 0x000000038e00780c */ /* 0x000fda0003f25270 */
[----:B------:R-:W-:Y:S05]  /*2050*/  @!P1 BRA `(.L_x_24) ;  /* 0x0000000000049947 */ /* 0x000fea0003800000 */
[----:B------:R-:W-:Y:S01]  /*2060*/  BPT.TRAP 0x1 ;  /* 0x000000040000795c */ /* 0x000fe20000300000 */
.L_x_24:
[----:B------:R-:W0:Y:S01]  /*2070*/  S2UR UR12, SR_CgaCtaId ;  /* 0x00000000000c79c3 */ /* 0x000e220000008800 */
[----:B------:R-:W-:Y:S01]  /*2080*/  UMOV UR18, 0x400 ;  /* 0x0000040000127882 */ /* 0x000fe20000000000 */
[----:B------:R-:W-:Y:S01]  /*2090*/  SHF.L.U32 R140, R144, 0x1f, RZ ;  /* 0x0000001f908c7819 */ /* 0x000fe200000006ff */
[----:B0-----:R-:W-:-:S04]  /*20a0*/  ULEA UR18, UR12, UR18, 0x18 ;  /* 0x000000120c127291 */ /* 0x001fc8000f8ec03f */
[----:B------:R-:W-:-:S09]  /*20b0*/  ULEA UR12, UR11, UR18, 0x3 ;  /* 0x000000120b0c7291 */ /* 0x000fd2000f8e183f */
[----:B------:R0:W1:Y:S01]  /*20c0*/  SYNCS.PHASECHK.TRANS64.TRYWAIT P0, [UR12], R140 ;  /* 0x0000008cff0075a7 */ /* 0x000062000800014c */
[----:B------:R-:W-:Y:S05]  /*20d0*/  @!P1 BRA `(.L_x_25) ;  /* 0x0000000000049947 */ /* 0x000fea0003800000 */
[----:B------:R-:W-:Y:S01]  /*20e0*/  BPT.TRAP 0x1 ;  /* 0x000000040000795c */ /* 0x000fe20000300000 */
.L_x_25:
[----:B-1----:R-:W-:Y:S05]  /*20f0*/  @P0 BRA `(.L_x_26) ;  /* 0x0000000000080947 */ /* 0x002fea0003800000 */
[----:B------:R-:W1:Y:S02]  /*2100*/  SYNCS.PHASECHK.TRANS64.TRYWAIT P0, [UR12], R140 ;  /* 0x0000008cff0075a7 */ /* 0x000e64000800014c */
[----:B-1----:R-:W-:Y:S05]  /*2110*/  @!P0 BRA `(.L_x_27) ;  /* 0x00000070008c8947 */ /* 0x002fea0003800000 */
.L_x_26:
[----:B------:R-:W-:Y:S01]  /*2120*/  UIADD3 UR12, UR18, 0x4100, URZ ;  /* 0x00004100120c7890 */ /* 0x000fe2000fffe03f */
[----:B------:R-:W-:Y:S01]  /*2130*/  WARPGROUP.ARRIVE ;  /* 0x00000000000079c5 */ /* 0x000fe20000000000 */
[----:B------:R-:W-:Y:S02]  /*2140*/  UISETP.NE.AND UP0, UPT, UR7, URZ, UPT ;  /* 0x0000003f0700728c */ /* 0x000fe4000bf05270 */
[----:B------:R-:W-:Y:S02]  /*2150*/  USHF.R.U32.HI UR12, URZ, 0x4, UR12 ;  /* 0x000000043f0c7899 */ /* 0x000fe4000801160c */
[----:B------:R-:W-:Y:S02]  /*2160*/  USEL UR8, UR8, URZ, !UP0 ;  /* 0x0000003f08087287 */ /* 0x000fe4000c000000 */
[----:B------:R-:W-:Y:S02]  /*2170*/  ULOP3.LUT UR7, UR12, 0x3fff, URZ, 0xc0, !UPT ;  /* 0x00003fff0c077892 */ /* 0x000fe4000f8ec03f */
[----:B------:R-:W-:-:S02]  /*2180*/  ULOP3.LUT UR12, UR10, 0x10000, URZ, 0xfc, !UPT ;  /* 0x000100000a0c7892 */ /* 0x000fc4000f8efc3f */
[----:B------:R-:W-:Y:S02]  /*2190*/  ULOP3.LUT UR7, UR7, 0x10000, URZ, 0xfc, !UPT ;  /* 0x0001000007077892 */ /* 0x000fe4000f8efc3f */
[----:B------:R-:W-:Y:S02]  /*21a0*/  UISETP.NE.U32.AND UP0, UPT, UR8, URZ, UPT ;  /* 0x0000003f0800728c */ /* 0x000fe4000bf05070 */
[----:B------:R-:W-:Y:S02]  /*21b0*/  ULEA UR12, UR11, UR12, 0x8 ;  /* 0x0000000c0b0c7291 */ /* 0x000fe4000f8e403f */
[----:B------:R-:W-:Y:S01]  /*21c0*/  ULEA UR14, UR11, UR7, 0x8 ;  /* 0x000000070b0e7291 */ /* 0x000fe2000f8e403f */
[----:B------:R-:W-:Y:S01]  /*21d0*/  UMOV UR13, 0xc0000010 ;  /* 0xc0000010000d7882 */ /* 0x000fe20000000000 */
[----:B------:R-:W-:Y:S01]  /*21e0*/  UMOV UR15, 0xc0000010 ;  /* 0xc0000010000f7882 */ /* 0x000fe20000000000 */
[----:B------:R-:W-:-:S06]  /*21f0*/  UIADD3 UR6, UR6, 0x1, URZ ;  /* 0x0000000106067890 */ /* 0x000fcc000fffe03f */
[----:B------:R-:W-:Y:S01]  /*2200*/  QGMMA.64x128x32.F32.E4M3.E4M3 R24, gdesc[UR12], R24, UP0, gsb0 ;  /* 0x01e000000c1879f3 */ /* 0x000fe2000b800818 */
[----:B------:R-:W-:-:S04]  /*2210*/  UISETP.NE.AND UP0, UPT, UR6, UR19, UPT ;  /* 0x000000130600728c */ /* 0x000fc8000bf05270 */
[----:B------:R-:W-:-:S06]  /*2220*/  USEL UR7, URZ, 0x1, UP0 ;  /* 0x000000013f077887 */ /* 0x000fcc0008000000 */
[----:B------:R-:W-:Y:S01]  /*2230*/  ISETP.NE.AND P0, PT, RZ, UR7, PT ;  /* 0x00000007ff007c0c */ /* 0x000fe2000bf05270 */
[----:B------:R-:W-:-:S12]  /*2240*/  WARPGROUP.DEPBAR.LE gsb0, 0x1 ;  /* 0x00008000000079c5 */ /* 0x000fd80000010100 */
[----:B------:R-:W-:Y:S05]  /*2250*/  @!P0 BRA `(.L_x_28) ;  /* 0x0000000400088947 */ /* 0x000fea0003800000 */
[----:B------:R-:W-:Y:S02]  /*2260*/  WARPGROUP.DEPBAR.LE gsb0, 0x0 ;  /* 0x00008000000079c5 */ /* 0x000fe40000010000 */
[----:B------:R-:W-:-:S01]  /*2270*/  FADD R143, R24, R143 ;  /* 0x0000008f188f7221 */ /* 0x000fc20000000000 */
[----:B------:R-:W-:Y:S01]  /*2280*/  FADD R138, R25, R138 ;  /* 0x0000008a198a7221 */ /* 0x000fe20000000000 */
        /* <DEDUP_REMOVED lines=62> */
[----:B------:R-:W-:-:S06]  /*2670*/  UMOV UR6, URZ ;  /* 0x0000003f00067c82 */ /* 0x000fcc0008000000 */
.L_x_28:
[----:B------:R-:W-:Y:S05]  /*2680*/  @!P1 BRA `(.L_x_29) ;  /* 0x0000000000049947 */ /* 0x000fea0003800000 */
[----:B------:R-:W-:Y:S01]  /*2690*/  BPT.TRAP 0x1 ;  /* 0x000000040000795c */ /* 0x000fe20000300000 */
.L_x_29:
[----:B------:R-:W-:-:S13]  /*26a0*/  ISETP.NE.AND P0, PT, R6, RZ, PT ;  /* 0x000000ff0600720c */ /* 0x000fda0003f05270 */
[----:B01----:R-:W-:-:S05]  /*26b0*/  @P0 LEA R140, R13, UR18, 0x3 ;  /* 0x000000120d8c0c11 */ /* 0x003fca000f8e18ff */
[----:B------:R-:W-:-:S05]  /*26c0*/  @P0 VIADD R140, R140, 0x20 ;  /* 0x000000208c8c0836 */ /* 0x000fca0000000000 */
[----:B------:R-:W-:-:S04]  /*26d0*/  @P0 PRMT R140, R5, 0x654, R140 ;  /* 0x00000654058c0816 */ /* 0x000fc8000000008c */
[----:B------:R0:W-:Y:S01]  /*26e0*/  @P0 SYNCS.ARRIVE.TRANS64.RED.A1T0 RZ, [R140+URZ], RZ ;  /* 0x000000ff8cff09a7 */ /* 0x0001e2000810043f */
[----:B------:R-:W-:-:S13]  /*26f0*/  ISETP.GT.U32.AND P0, PT, R4, 0x1, PT ;  /* 0x000000010400780c */ /* 0x000fda0003f04070 */
[----:B0-----:R-:W-:Y:S05]  /*2700*/  @P0 BRA `(.L_x_30) ;  /* 0x0000000000040947 */ /* 0x001fea0003800000 */
[----:B------:R-:W-:Y:S01]  /*2710*/  BPT.TRAP 0x1 ;  /* 0x000000040000795c */ /* 0x000fe20000300000 */
.L_x_30:
[----:B------:R-:W-:Y:S01]  /*2720*/  UIADD3 UR11, UR11, 0x1, URZ ;  /* 0x000000010b0b7890 */ /* 0x000fe2000fffe03f */
[C---:B------:R-:W-:Y:S01]  /*2730*/  ISETP.GT.AND P1, PT, R12.reuse, 0x1, PT ;  /* 0x000000010c00780c */ /* 0x040fe20003f24270 */
[----:B------:R-:W-:Y:S02]  /*2740*/  VIADD R13, R13, 0x1 ;  /* 0x000000010d0d7836 */ /* 0x000fe40000000000 */
[----:B------:R-:W-:Y:S01]  /*2750*/  UISETP.NE.AND UP0, UPT, UR11, 0x4, UPT ;  /* 0x000000040b00788c */ /* 0x000fe2000bf05270 */
[----:B------:R-:W-:Y:S02]  /*2760*/  VIADD R12, R12, 0xffffffff ;  /* 0xffffffff0c0c7836 */ /* 0x000fe40000000000 */
[C---:B------:R-:W-:Y:S01]  /*2770*/  ISETP.NE.AND P0, PT, R13.reuse, 0x4, PT ;  /* 0x000000040d00780c */ /* 0x040fe20003f05270 */
[----:B------:R-:W-:Y:S02]  /*2780*/  USEL UR8, URZ, 0x1, UP0 ;  /* 0x000000013f087887 */ /* 0x000fe40008000000 */
[----:B------:R-:W-:Y:S01]  /*2790*/  USEL UR11, UR11, URZ, UP0 ;  /* 0x0000003f0b0b7287 */ /* 0x000fe20008000000 */
[----:B------:R-:W-:-:S03]  /*27a0*/  SEL R13, R13, RZ, P0 ;  /* 0x000000ff0d0d7207 */ /* 0x000fc60000000000 */
[----:B------:R-:W-:Y:S01]  /*27b0*/  LOP3.LUT R144, R144, UR8, RZ, 0x3c, !PT ;  /* 0x0000000890907c12 */ /* 0x000fe2000f8e3cff */
[----:B------:R-:W-:Y:S01]  /*27c0*/  UMOV UR8, 0x1 ;  /* 0x0000000100087882 */ /* 0x000fe20000000000 */
[----:B------:R-:W-:Y:S06]  /*27d0*/  @P1 BRA `(.L_x_31) ;  /* 0xfffffff800181947 */ /* 0x000fec000383ffff */
.L_x_23:
[----:B------:R-:W-:Y:S01]  /*27e0*/  UISETP.NE.AND UP0, UPT, UR6, URZ, UPT ;  /* 0x0000003f0600728c */ /* 0x000fe2000bf05270 */
[----:B01----:R-:W0:Y:S03]  /*27f0*/  LDC R12, c[0x0][0x28c] ;  /* 0x0000a300ff0c7b82 */ /* 0x003e260000000800 */
[----:B------:R-:W-:-:S06]  /*2800*/  USEL UR6, URZ, 0x1, !UP0 ;  /* 0x000000013f067887 */ /* 0x000fcc000c000000 */
[----:B------:R-:W-:Y:S02]  /*2810*/  ISETP.NE.AND P0, PT, RZ, UR6, PT ;  /* 0x00000006ff007c0c */ /* 0x000fe4000bf05270 */
[----:B0-----:R-:W-:-:S11]  /*2820*/  ISETP.GE.AND P1, PT, R12, 0x1, PT ;  /* 0x000000010c00780c */ /* 0x001fd60003f26270 */
[----:B------:R-:W-:Y:S05]  /*2830*/  @!P0 BRA `(.L_x_32) ;  /* 0x0000000400048947 */ /* 0x000fea0003800000 */
[----:B------:R-:W-:Y:S02]  /*2840*/  WARPGROUP.DEPBAR.LE gsb0, 0x0 ;  /* 0x00008000000079c5 */ /* 0x000fe40000010000 */
[----:B------:R-:W-:Y:S01]  /*2850*/  FADD R143, R24, R143 ;  /* 0x0000008f188f7221 */ /* 0x000fe20000000000 */
        /* <DEDUP_REMOVED lines=62> */
[----:B------:R-:W-:-:S07]  /*2c40*/  FADD R16, R16, R87 ;  /* 0x0000005710107221 */ /* 0x000fce0000000000 */
.L_x_32:
[----:B------:R-:W-:Y:S02]  /*2c50*/  WARPGROUP.DEPBAR.LE gsb0, 0x0 ;  /* 0x00008000000079c5 */ /* 0x000fe40000010000 */
[----:B------:R-:W-:Y:S05]  /*2c60*/  @!P1 BRA `(.L_x_33) ;  /* 0x0000000000489947 */ /* 0x000fea0003800000 */
[----:B------:R-:W-:-:S13]  /*2c70*/  ISETP.NE.AND P0, PT, R142, 0x3, PT ;  /* 0x000000038e00780c */ /* 0x000fda0003f05270 */
[----:B------:R-:W-:Y:S05]  /*2c80*/  @!P0 BRA `(.L_x_34) ;  /* 0x0000000000048947 */ /* 0x000fea0003800000 */
[----:B------:R-:W-:Y:S01]  /*2c90*/  BPT.TRAP 0x1 ;  /* 0x000000040000795c */ /* 0x000fe20000300000 */
.L_x_34:
[----:B------:R-:W-:Y:S01]  /*2ca0*/  ISETP.NE.AND P0, PT, R6, RZ, PT ;  /* 0x000000ff0600720c */ /* 0x000fe20003f05270 */
[----:B------:R-:W-:Y:S01]  /*2cb0*/  UISETP.LT.AND UP1, UPT, UR9, 0x1, UPT ;  /* 0x000000010900788c */ /* 0x000fe2000bf21270 */
[----:B------:R-:W-:-:S11]  /*2cc0*/  IMAD.U32 R13, RZ, RZ, UR18 ;  /* 0x00000012ff0d7e24 */ /* 0x000fd6000f8e00ff */
[----:B------:R-:W-:-:S05]  /*2cd0*/  VOTEU.ANY UP0, P0 ;  /* 0x00000000003f7886 */ /* 0x000fca0000000100 */
[----:B------:R-:W-:-:S04]  /*2ce0*/  @UP0 USEL UR6, UR9, 0x1, UP1 ;  /* 0x0000000109060887 */ /* 0x000fc80008800000 */
[----:B------:R-:W-:-:S06]  /*2cf0*/  @UP0 UIADD3 UR6, UR5, UR9, -UR6 ;  /* 0x0000000905060290 */ /* 0x000fcc000fffe806 */
[----:B------:R-:W-:-:S04]  /*2d00*/  IMAD.U32 R12, RZ, RZ, UR6 ;  /* 0x00000006ff0c7e24 */ /* 0x000fc8000f8e00ff */
[----:B------:R-:W-:-:S05]  /*2d10*/  @P0 IMAD.SHL.U32 R12, R12, 0x8, RZ ;  /* 0x000000080c0c0824 */ /* 0x000fca00078e00ff */
[----:B------:R-:W-:-:S04]  /*2d20*/  @P0 LOP3.LUT R12, R12, 0x18, RZ, 0xc0, !PT ;  /* 0x000000180c0c0812 */ /* 0x000fc800078ec0ff */
[----:B------:R-:W-:-:S04]  /*2d30*/  @P0 IADD3 R12, R13, 0x20, R12 ;  /* 0x000000200d0c0810 */ /* 0x000fc80007ffe00c */
[----:B------:R-:W-:-:S04]  /*2d40*/  @P0 PRMT R12, R5, 0x654, R12 ;  /* 0x00000654050c0816 */ /* 0x000fc8000000000c */
[----:B------:R0:W-:Y:S01]  /*2d50*/  @P0 SYNCS.ARRIVE.TRANS64.RED.A1T0 RZ, [R12+URZ], RZ ;  /* 0x000000ff0cff09a7 */ /* 0x0001e2000810043f */
[----:B------:R-:W-:-:S13]  /*2d60*/  ISETP.GT.U32.AND P0, PT, R4, 0x1, PT ;  /* 0x000000010400780c */ /* 0x000fda0003f04070 */
[----:B0-----:R-:W-:Y:S05]  /*2d70*/  @P0 BRA `(.L_x_33) ;  /* 0x0000000000040947 */ /* 0x001fea0003800000 */
[----:B------:R-:W-:Y:S01]  /*2d80*/  BPT.TRAP 0x1 ;  /* 0x000000040000795c */ /* 0x000fe20000300000 */
.L_x_33:
[----:B------:R-:W0:Y:S01]  /*2d90*/  LDC R26, c[0x0][0x288] ;  /* 0x0000a200ff1a7b82 */ /* 0x000e220000000800 */
[----:B------:R-:W-:Y:S01]  /*2da0*/  IMAD.SHL.U32 R10, R10, 0x80, RZ ;  /* 0x000000800a0a7824 */ /* 0x000fe200078e00ff */
[--C-:B------:R-:W-:Y:S01]  /*2db0*/  SHF.R.U32.HI R12, RZ, 0x2, R0.reuse ;  /* 0x00000002ff0c7819 */ /* 0x100fe20000011600 */
[----:B------:R-:W-:Y:S01]  /*2dc0*/  IMAD.SHL.U32 R29, R11, 0x80, RZ ;  /* 0x000000800b1d7824 */ /* 0x000fe200078e00ff */
[----:B------:R-:W-:Y:S01]  /*2dd0*/  LOP3.LUT R24, R0, 0x60, RZ, 0xc0, !PT ;  /* 0x0000006000187812 */ /* 0x000fe200078ec0ff */
[----:B------:R-:W-:Y:S01]  /*2de0*/  ULDC UR6, c[0x0][0x284] ;  /* 0x0000a10000067ab9 */ /* 0x000fe20000000800 */
[----:B------:R-:W-:Y:S02]  /*2df0*/  SHF.R.U32.HI R25, RZ, 0x7, R0 ;  /* 0x00000007ff197819 */ /* 0x000fe40000011600 */
[----:B------:R-:W-:Y:S02]  /*2e00*/  LOP3.LUT R13, R12, 0x7, RZ, 0xc0, !PT ;  /* 0x000000070c0d7812 */ /* 0x000fe400078ec0ff */
[----:B------:R-:W-:-:S02]  /*2e10*/  SHF.R.U32.HI R24, RZ, 0x1, R24 ;  /* 0x00000001ff187819 */ /* 0x000fc40000011618 */
[----:B------:R-:W-:Y:S02]  /*2e20*/  LOP3.LUT R12, R25, 0x1, RZ, 0xc0, !PT ;  /* 0x00000001190c7812 */ /* 0x000fe400078ec0ff */
[----:B------:R-:W-:Y:S02]  /*2e30*/  IADD3 R27, RZ, -R24, -R13 ;  /* 0x80000018ff1b7210 */ /* 0x000fe40007ffe80d */
[----:B------:R-:W-:Y:S01]  /*2e40*/  LOP3.LUT R25, R0, 0x3, RZ, 0xc0, !PT ;  /* 0x0000000300197812 */ /* 0x000fe200078ec0ff */
[C---:B------:R-:W-:Y:S02]  /*2e50*/  IMAD.SHL.U32 R28, R12.reuse, 0x40, RZ ;  /* 0x000000400c1c7824 */ /* 0x040fe400078e00ff */
[----:B------:R-:W-:-:S03]  /*2e60*/  IMAD R12, R12, -0x40, R27 ;  /* 0xffffffc00c0c7824 */ /* 0x000fc600078e021b */
[----:B------:R-:W-:Y:S01]  /*2e70*/  LOP3.LUT R13, R28, 0x40, R13, 0xe2, !PT ;  /* 0x000000401c0d7812 */ /* 0x000fe200078ee20d */
[----:B------:R-:W-:Y:S01]  /*2e80*/  IMAD.MOV.U32 R28, RZ, RZ, -0x1 ;  /* 0xffffffffff1c7424 */ /* 0x000fe200078e00ff */
[----:B0-----:R-:W-:Y:S01]  /*2e90*/  ISETP.GE.AND P0, PT, R10, R26, PT ;  /* 0x0000001a0a00720c */ /* 0x001fe20003f06270 */
[----:B------:R-:W-:Y:S01]  /*2ea0*/  IMAD R31, R25, -0x2, R26 ;  /* 0xfffffffe191f7824 */ /* 0x000fe200078e021a */
[----:B------:R-:W-:Y:S01]  /*2eb0*/  IADD3 R34, -R29, UR6, R12 ;  /* 0x000000061d227c10 */ /* 0x000fe2000fffe10c */
[----:B------:R-:W-:Y:S01]  /*2ec0*/  IMAD.WIDE R26, R11, 0x80, RZ ;  /* 0x000000800b1a7825 */ /* 0x000fe200078e02ff */
[----:B------:R-:W-:-:S03]  /*2ed0*/  ISETP.GE.OR P0, PT, R29, UR6, P0 ;  /* 0x000000061d007c0c */ /* 0x000fc60008706670 */
[----:B------:R-:W-:Y:S01]  /*2ee0*/  IMAD.SHL.U32 R25, R0, 0x2, RZ ;  /* 0x0000000200197824 */ /* 0x000fe200078e00ff */
[----:B------:R-:W-:Y:S01]  /*2ef0*/  LOP3.LUT R35, R26, R13, R24, 0xfe, !PT ;  /* 0x0000000d1a237212 */ /* 0x000fe200078efe18 */
[----:B------:R-:W-:-:S03]  /*2f00*/  IMAD.IADD R29, R31, 0x1, -R10 ;  /* 0x000000011f1d7824 */ /* 0x000fc600078e0a0a */
[----:B------:R-:W-:-:S05]  /*2f10*/  LOP3.LUT R24, R10, 0x6, R25, 0xf8, !PT ;  /* 0x000000060a187812 */ /* 0x000fca00078ef819 */
[----:B------:R-:W-:Y:S05]  /*2f20*/  @P0 BRA `(.L_x_35) ;  /* 0x0000004400c00947 */ /* 0x000fea0003800000 */
[----:B------:R-:W0:Y:S01]  /*2f30*/  LDC.64 R32, c[0x0][0x5c8] ;  /* 0x00017200ff207b82 */ /* 0x000e220000000a00 */
[----:B------:R-:W-:Y:S01]  /*2f40*/  SHF.R.S32.HI R30, RZ, 0x1f, R7 ;  /* 0x0000001fff1e7819 */ /* 0x000fe20000011407 */
[----:B------:R-:W-:Y:S01]  /*2f50*/  ULDC.64 UR6, c[0x0][0x5d0] ;  /* 0x0001740000067ab9 */ /* 0x000fe20000000a00 */
[----:B------:R-:W-:Y:S01]  /*2f60*/  SHF.R.S32.HI R25, RZ, 0x1f, R24 ;  /* 0x0000001fff197819 */ /* 0x000fe20000011418 */
[----:B------:R-:W-:Y:S02]  /*2f70*/  BSSY B0, `(.L_x_35) ;  /* 0x000046b000007945 */ /* 0x000fe40003800000 */
[----:B------:R-:W-:-:S04]  /*2f80*/  IMAD R10, R30, UR6, RZ ;  /* 0x000000061e0a7c24 */ /* 0x000fc8000f8e02ff */
[C---:B------:R-:W-:Y:S02]  /*2f90*/  IMAD R13, R7.reuse, UR7, R10 ;  /* 0x00000007070d7c24 */ /* 0x040fe4000f8e020a */
[----:B------:R-:W-:Y:S01]  /*2fa0*/  IMAD.WIDE.U32 R10, R7, UR6, R24 ;  /* 0x00000006070a7c25 */ /* 0x000fe2000f8e0018 */
[----:B------:R-:W-:-:S03]  /*2fb0*/  ULDC.64 UR6, c[0x0][0x5c0] ;  /* 0x0001700000067ab9 */ /* 0x000fc60000000a00 */
[----:B------:R-:W-:Y:S02]  /*2fc0*/  IMAD.IADD R11, R11, 0x1, R13 ;  /* 0x000000010b0b7824 */ /* 0x000fe400078e020d */
[----:B0-----:R-:W-:-:S04]  /*2fd0*/  IMAD R12, R27, R32, RZ ;  /* 0x000000201b0c7224 */ /* 0x001fc800078e02ff */
[C---:B------:R-:W-:Y:S02]  /*2fe0*/  IMAD R31, R35.reuse, R33, R12 ;  /* 0x00000021231f7224 */ /* 0x040fe400078e020c */
[----:B------:R-:W-:-:S04]  /*2ff0*/  IMAD.WIDE.U32 R12, R35, R32, R10 ;  /* 0x00000020230c7225 */ /* 0x000fc800078e000a */
[----:B------:R-:W-:Y:S01]  /*3000*/  IMAD.IADD R13, R13, 0x1, R31 ;  /* 0x000000010d0d7824 */ /* 0x000fe200078e021f */
[----:B------:R-:W-:Y:S02]  /*3010*/  LEA R10, P0, R32, R12, 0x3 ;  /* 0x0000000c200a7211 */ /* 0x000fe400078018ff */
[----:B------:R-:W-:Y:S02]  /*3020*/  IADD3 R12, P1, R12, UR6, RZ ;  /* 0x000000060c0c7c10 */ /* 0x000fe4000ff3e0ff */
[----:B------:R-:W-:Y:S02]  /*3030*/  LEA.HI.X R11, R32, R13, R33, 0x3, P0 ;  /* 0x0000000d200b7211 */ /* 0x000fe400000f1c21 */
[----:B---3-5:R-:W-:Y:S02]  /*3040*/  FSETP.NEU.AND P0, PT, R9, RZ, PT ;  /* 0x000000ff0900720b */ /* 0x028fe40003f0d000 */
[----:B------:R-:W-:Y:S02]  /*3050*/  IADD3 R10, P3, R10, UR6, RZ ;  /* 0x000000060a0a7c10 */ /* 0x000fe4000ff7e0ff */
[----:B------:R-:W-:-:S02]  /*3060*/  IADD3.X R13, R13, UR7, RZ, P1, !PT ;  /* 0x000000070d0d7c10 */ /* 0x000fc40008ffe4ff */
[----:B------:R-:W-:-:S07]  /*3070*/  IADD3.X R11, R11, UR7, RZ, P3, !PT ;  /* 0x000000070b0b7c10 */ /* 0x000fce0009ffe4ff */
[----:B------:R-:W-:Y:S05]  /*3080*/  @!P0 BRA `(.L_x_36) ;  /* 0x00000034005c8947 */ /* 0x000fea0003800000 */
[----:B------:R-:W-:Y:S01]  /*3090*/  ULDC.64 UR6, c[0x0][0x5b8] ;  /* 0x00016e0000067ab9 */ /* 0x000fe20000000a00 */
[----:B------:R-:W-:Y:S01]  /*30a0*/  ISETP.GE.AND P0, PT, R34, 0x1, PT ;  /* 0x000000012200780c */ /* 0x000fe20003f06270 */
[----:B------:R-:W-:Y:S01]  /*30b0*/  IMAD R32, R30, UR6, RZ ;  /* 0x000000061e207c24 */ /* 0x000fe2000f8e02ff */
[----:B------:R-:W-:Y:S01]  /*30c0*/  ULDC.64 UR10, c[0x0][0x5a8] ;  /* 0x00016a00000a7ab9 */ /* 0x000fe20000000a00 */
[----:B------:R-:W-:Y:S01]  /*30d0*/  IMAD.WIDE.U32 R30, R7, UR6, R24 ;  /* 0x00000006071e7c25 */ /* 0x000fe2000f8e0018 */
[----:B------:R-:W-:Y:S01]  /*30e0*/  ISETP.LT.OR P4, PT, R29, 0x1, !P0 ;  /* 0x000000011d00780c */ /* 0x000fe20004781670 */
[----:B------:R-:W-:Y:S02]  /*30f0*/  BSSY B1, `(.L_x_37) ;  /* 0x000000c000017945 */ /* 0x000fe40003800000 */
[----:B------:R-:W-:Y:S01]  /*3100*/  IMAD R7, R7, UR7, R32 ;  /* 0x0000000707077c24 */ /* 0x000fe2000f8e0220 */
[----:B------:R-:W-:-:S03]  /*3110*/  ULDC.64 UR6, c[0x0][0x5b0] ;  /* 0x00016c0000067ab9 */ /* 0x000fc60000000a00 */
[----:B------:R-:W-:Y:S02]  /*3120*/  IMAD.IADD R31, R31, 0x1, R7 ;  /* 0x000000011f1f7824 */ /* 0x000fe400078e0207 */
[----:B------:R-:W-:Y:S02]  /*3130*/  IMAD R7, R27, UR6, RZ ;  /* 0x000000061b077c24 */ /* 0x000fe4000f8e02ff */
[----:B------:R-:W-:-:S04]  /*3140*/  IMAD.WIDE.U32 R24, R35, UR6, R30 ;  /* 0x0000000623187c25 */ /* 0x000fc8000f8e001e */
[----:B------:R-:W-:Y:S01]  /*3150*/  IMAD R7, R35, UR7, R7 ;  /* 0x0000000723077c24 */ /* 0x000fe2000f8e0207 */
[----:B------:R-:W-:-:S04]  /*3160*/  IADD3 R24, P1, R24, UR10, RZ ;  /* 0x0000000a18187c10 */ /* 0x000fc8000ff3e0ff */
[--C-:B------:R-:W-:Y:S02]  /*3170*/  IADD3.X R25, R25, UR11, R7.reuse, P1, !PT ;  /* 0x0000000b19197c10 */ /* 0x100fe40008ffe407 */
[----:B------:R-:W-:Y:S01]  /*3180*/  PRMT R7, RZ, 0x7610, R7 ;  /* 0x00007610ff077816 */ /* 0x000fe20000000007 */
[----:B------:R-:W-:Y:S06]  /*3190*/  @P4 BRA `(.L_x_38) ;  /* 0x0000000000044947 */ /* 0x000fec0003800000 */
[----:B------:R0:W5:Y:S02]  /*31a0*/  LDG.E.U8 R7, desc[UR16][R24.64] ;  /* 0x0000001018077981 */ /* 0x000164000c1e1100 */
.L_x_38:
[----:B------:R-:W-:Y:S05]  /*31b0*/  BSYNC B1 ;  /* 0x0000000000017941 */ /* 0x000fea0003800000 */
.L_x_37:
[----:B-----5:R-:W-:Y:S01]  /*31c0*/  LOP3.LUT R7, R7, 0xff, RZ, 0xc0, !PT ;  /* 0x000000ff07077812 */ /* 0x020fe200078ec0ff */
[----:B------:R-:W-:Y:S01]  /*31d0*/  BSSY B1, `(.L_x_39) ;  /* 0x000000b000017945 */ /* 0x000fe20003800000 */
[----:B------:R-:W-:Y:S02]  /*31e0*/  ISETP.LT.OR P3, PT, R29, 0x2, !P0 ;  /* 0x000000021d00780c */ /* 0x000fe40004761670 */
[----:B------:R-:W-:-:S05]  /*31f0*/  F2FP.F16.E4M3.UNPACK_B R7, R7 ;  /* 0x00000007ff07723e */ /* 0x000fca00020006ff */
[----:B------:R-:W-:Y:S01]  /*3200*/  HADD2.F32 R32, -RZ, R7.H0_H0 ;  /* 0x20000007ff207230 */ /* 0x000fe20000004100 */
[----:B------:R-:W-:-:S04]  /*3210*/  PRMT R7, RZ, 0x7610, R7 ;  /* 0x00007610ff077816 */ /* 0x000fc80000000007 */
[----:B------:R-:W-:-:S04]  /*3220*/  FMUL R32, R32, R9 ;  /* 0x0000000920207220 */ /* 0x000fc80000400000 */
[----:B--2---:R-:W-:-:S05]  /*3230*/  FFMA R32, R143, R8, R32 ;  /* 0x000000088f207223 */ /* 0x004fca0000000020 */
[----:B------:R-:W-:-:S05]  /*3240*/  F2FP.SATFINITE.E4M3.F32.PACK_AB_MERGE_C R33, RZ, R32, RZ ;  /* 0x00000020ff21723e */ /* 0x000fca00048070ff */
[----:B------:R1:W-:Y:S01]  /*3250*/  @!P4 STG.E.U8 desc[UR16][R12.64], R33 ;  /* 0x000000210c00c986 */ /* 0x0003e2000c101110 */
[----:B------:R-:W-:Y:S05]  /*3260*/  @P3 BRA `(.L_x_40) ;  /* 0x0000000000043947 */ /* 0x000fea0003800000 */
[----:B------:R2:W5:Y:S02]  /*3270*/  LDG.E.U8 R7, desc[UR16][R24.64+0x1] ;  /* 0x0000011018077981 */ /* 0x000564000c1e1100 */
.L_x_40:
[----:B------:R-:W-:Y:S05]  /*3280*/  BSYNC B1 ;  /* 0x0000000000017941 */ /* 0x000fea0003800000 */
.L_x_39:
[----:B-----5:R-:W-:Y:S01]  /*3290*/  LOP3.LUT R7, R7, 0xff, RZ, 0xc0, !PT ;  /* 0x000000ff07077812 */ /* 0x020fe200078ec0ff */
[----:B------:R-:W-:Y:S01]  /*32a0*/  BSSY B1, `(.L_x_41) ;  /* 0x0000013000017945 */ /* 0x000fe20003800000 */
[----:B-1----:R-:W-:Y:S02]  /*32b0*/  IADD3 R33, P1, R35, 0x8, RZ ;  /* 0x0000000823217810 */ /* 0x002fe40007f3e0ff */
[----:B------:R-:W-:-:S03]  /*32c0*/  F2FP.F16.E4M3.UNPACK_B R7, R7 ;  /* 0x00000007ff07723e */ /* 0x000fc600020006ff */
[----:B------:R-:W-:Y:S01]  /*32d0*/  IMAD.X R27, RZ, RZ, R27, P1 ;  /* 0x000000ffff1b7224 */ /* 0x000fe200008e061b */
[----:B------:R-:W-:Y:S01]  /*32e0*/  ISETP.GE.AND P1, PT, R34, 0x9, PT ;  /* 0x000000092200780c */ /* 0x000fe20003f26270 */
[----:B------:R-:W-:Y:S02]  /*32f0*/  HADD2.F32 R26, -RZ, R7.H0_H0 ;  /* 0x20000007ff1a7230 */ /* 0x000fe40000004100 */
[----:B------:R-:W-:Y:S01]  /*3300*/  IMAD.WIDE.U32 R30, R33, UR6, R30 ;  /* 0x00000006211e7c25 */ /* 0x000fe2000f8e001e */
[----:B------:R-:W-:-:S03]  /*3310*/  ISETP.LT.OR P5, PT, R29, 0x1, !P1 ;  /* 0x000000011d00780c */ /* 0x000fc60004fa1670 */
[----:B------:R-:W-:Y:S01]  /*3320*/  FMUL R7, R26, R9 ;  /* 0x000000091a077220 */ /* 0x000fe20000400000 */
[----:B------:R-:W-:-:S03]  /*3330*/  IMAD R26, R27, UR6, RZ ;  /* 0x000000061b1a7c24 */ /* 0x000fc6000f8e02ff */
[----:B------:R-:W-:Y:S01]  /*3340*/  FFMA R7, R138, R8, R7 ;  /* 0x000000088a077223 */ /* 0x000fe20000000007 */
[----:B------:R-:W-:Y:S01]  /*3350*/  IMAD R33, R33, UR7, R26 ;  /* 0x0000000721217c24 */ /* 0x000fe2000f8e021a */
[----:B------:R-:W-:-:S03]  /*3360*/  IADD3 R26, P4, R30, UR10, RZ ;  /* 0x0000000a1e1a7c10 */ /* 0x000fc6000ff9e0ff */
[----:B------:R-:W-:Y:S02]  /*3370*/  F2FP.SATFINITE.E4M3.F32.PACK_AB_MERGE_C R35, RZ, R7, RZ ;  /* 0x00000007ff23723e */ /* 0x000fe400048070ff */
[----:B------:R-:W-:Y:S02]  /*3380*/  IADD3.X R27, R31, UR11, R33, P4, !PT ;  /* 0x0000000b1f1b7c10 */ /* 0x000fe4000a7fe421 */
[----:B------:R-:W-:Y:S01]  /*3390*/  PRMT R7, RZ, 0x7610, R7 ;  /* 0x00007610ff077816 */ /* 0x000fe20000000007 */
[----:B------:R1:W-:Y:S01]  /*33a0*/  @!P3 STG.E.U8 desc[UR16][R12.64+0x1], R35 ;  /* 0x000001230c00b986 */ /* 0x0003e2000c101110 */
[----:B------:R-:W-:Y:S05]  /*33b0*/  @P5 BRA `(.L_x_42) ;  /* 0x0000000000045947 */ /* 0x000fea0003800000 */
[----:B------:R3:W5:Y:S02]  /*33c0*/  LDG.E.U8 R7, desc[UR16][R26.64] ;  /* 0x000000101a077981 */ /* 0x000764000c1e1100 */
.L_x_42:
[----:B------:R-:W-:Y:S05]  /*33d0*/  BSYNC B1 ;  /* 0x0000000000017941 */ /* 0x000fea0003800000 */
.L_x_41:
[----:B-----5:R-:W-:Y:S01]  /*33e0*/  LOP3.LUT R7, R7, 0xff, RZ, 0xc0, !PT ;  /* 0x000000ff07077812 */ /* 0x020fe200078ec0ff */
[----:B------:R-:W-:Y:S01]  /*33f0*/  BSSY B1, `(.L_x_43) ;  /* 0x000000b000017945 */ /* 0x000fe20003800000 */
[----:B------:R-:W-:Y:S02]  /*3400*/  ISETP.LT.OR P3, PT, R29, 0x2, !P1 ;  /* 0x000000021d00780c */ /* 0x000fe40004f61670 */
[----:B------:R-:W-:-:S05]  /*3410*/  F2FP.F16.E4M3.UNPACK_B R7, R7 ;  /* 0x00000007ff07723e */ /* 0x000fca00020006ff */
[----:B------:R-:W-:Y:S01]  /*3420*/  HADD2.F32 R30, -RZ, R7.H0_H0 ;  /* 0x20000007ff1e7230 */ /* 0x000fe20000004100 */
[----:B------:R-:W-:-:S04]  /*3430*/  PRMT R7, RZ, 0x7610, R7 ;  /* 0x00007610ff077816 */ /* 0x000fc80000000007 */
[----:B------:R-:W-:-:S04]  /*3440*/  FMUL R30, R30, R9 ;  /* 0x000000091e1e7220 */ /* 0x000fc80000400000 */
[----:B------:R-:W-:-:S05]  /*3450*/  FFMA R30, R141, R8, R30 ;  /* 0x000000088d1e7223 */ /* 0x000fca000000001e */
[----:B------:R-:W-:-:S05]  /*3460*/  F2FP.SATFINITE.E4M3.F32.PACK_AB_MERGE_C R31, RZ, R30, RZ ;  /* 0x0000001eff1f723e */ /* 0x000fca00048070ff */
[----:B------:R4:W-:Y:S01]  /*3470*/  @!P5 STG.E.U8 desc[UR16][R10.64], R31 ;  /* 0x0000001f0a00d986 */ /* 0x0009e2000c101110 */
[----:B------:R-:W-:Y:S05]  /*3480*/  @P3 BRA `(.L_x_44) ;  /* 0x0000000000043947 */ /* 0x000fea0003800000 */
[----:B------:R0:W5:Y:S02]  /*3490*/  LDG.E.U8 R7, desc[UR16][R26.64+0x1] ;  /* 0x000001101a077981 */ /* 0x000164000c1e1100 */
.L_x_44:
[----:B------:R-:W-:Y:S05]  /*34a0*/  BSYNC B1 ;  /* 0x0000000000017941 */ /* 0x000fea0003800000 */
.L_x_43:
[----:B-----5:R-:W-:Y:S01]  /*34b0*/  LOP3.LUT R7, R7, 0xff, RZ, 0xc0, !PT ;  /* 0x000000ff07077812 */ /* 0x020fe200078ec0ff */
[----:B------:R-:W-:Y:S01]  /*34c0*/  BSSY B1, `(.L_x_45) ;  /* 0x000000b000017945 */ /* 0x000fe20003800000 */
[----:B------:R-:W-:Y:S02]  /*34d0*/  ISETP.LT.OR P4, PT, R29, 0x9, !P0 ;  /* 0x000000091d00780c */ /* 0x000fe40004781670 */
[----:B------:R-:W-:-:S05]  /*34e0*/  F2FP.F16.E4M3.UNPACK_B R7, R7 ;  /* 0x00000007ff07723e */ /* 0x000fca00020006ff */
[----:B------:R-:W-:-:S05]  /*34f0*/  HADD2.F32 R30, -RZ, R7.H0_H0 ;  /* 0x20000007ff1e7230 */ /* 0x000fca0000004100 */
[----:B------:R-:W-:-:S04]  /*3500*/  FMUL R7, R30, R9 ;  /* 0x000000091e077220 */ /* 0x000fc80000400000 */
[----:B------:R-:W-:-:S05]  /*3510*/  FFMA R7, R136, R8, R7 ;  /* 0x0000000888077223 */ /* 0x000fca0000000007 */
[----:B----4-:R-:W-:Y:S02]  /*3520*/  F2FP.SATFINITE.E4M3.F32.PACK_AB_MERGE_C R31, RZ, R7, RZ ;  /* 0x00000007ff1f723e */ /* 0x010fe400048070ff */
[----:B------:R-:W-:-:S03]  /*3530*/  PRMT R7, RZ, 0x7610, R7 ;  /* 0x00007610ff077816 */ /* 0x000fc60000000007 */
[----:B------:R4:W-:Y:S01]  /*3540*/  @!P3 STG.E.U8 desc[UR16][R10.64+0x1], R31 ;  /* 0x0000011f0a00b986 */ /* 0x0009e2000c101110 */
[----:B------:R-:W-:Y:S05]  /*3550*/  @P4 BRA `(.L_x_46) ;  /* 0x0000000000044947 */ /* 0x000fea0003800000 */
[----:B------:R0:W5:Y:S02]  /*3560*/  LDG.E.U8 R7, desc[UR16][R24.64+0x8] ;  /* 0x0000081018077981 */ /* 0x000164000c1e1100 */
.L_x_46:
[----:B------:R-:W-:Y:S05]  /*3570*/  BSYNC B1 ;  /* 0x0000000000017941 */ /* 0x000fea0003800000 */
.L_x_45:
        /* <DEDUP_REMOVED lines=8> */
[----:B----4-:R-:W-:-:S05]  /*3600*/  F2FP.SATFINITE.E4M3.F32.PACK_AB_MERGE_C R31, RZ, R30, RZ ;  /* 0x0000001eff1f723e */ /* 0x010fca00048070ff */
[----:B------:R4:W-:Y:S01]  /*3610*/  @!P4 STG.E.U8 desc[UR16][R12.64+0x8], R31 ;  /* 0x0000081f0c00c986 */ /* 0x0009e2000c101110 */
[----:B------:R-:W-:Y:S05]  /*3620*/  @P3 BRA `(.L_x_48) ;  /* 0x0000000000043947 */ /* 0x000fea0003800000 */
[----:B------:R0:W5:Y:S02]  /*3630*/  LDG.E.U8 R7, desc[UR16][R24.64+0x9] ;  /* 0x0000091018077981 */ /* 0x000164000c1e1100 */
.L_x_48:
[----:B------:R-:W-:Y:S05]  /*3640*/  BSYNC B1 ;  /* 0x0000000000017941 */ /* 0x000fea0003800000 */
.L_x_47:
        /* <DEDUP_REMOVED lines=12> */
.L_x_50:
[----:B------:R-:W-:Y:S05]  /*3710*/  BSYNC B1 ;  /* 0x0000000000017941 */ /* 0x000fea0003800000 */
.L_x_49:
        /* <DEDUP_REMOVED lines=12> */
.L_x_52:
[----:B------:R-:W-:Y:S05]  /*37e0*/  BSYNC B1 ;  /* 0x0000000000017941 */ /* 0x000fea0003800000 */
.L_x_51:
        /* <DEDUP_REMOVED lines=12> */
.L_x_54:
[----:B------:R-:W-:Y:S05]  /*38b0*/  BSYNC B1 ;  /* 0x0000000000017941 */ /* 0x000fea0003800000 */
.L_x_53:
        /* <DEDUP_REMOVED lines=12> */
.L_x_56:
[----:B------:R-:W-:Y:S05]  /*3980*/  BSYNC B1 ;  /* 0x0000000000017941 */ /* 0x000fea0003800000 */
.L_x_55:
        /* <DEDUP_REMOVED lines=12> */
.L_x_58:
[----:B------:R-:W-:Y:S05]  /*3a50*/  BSYNC B1 ;  /* 0x0000000000017941 */ /* 0x000fea0003800000 */
.L_x_57:
        /* <DEDUP_REMOVED lines=12> */
.L_x_60:
[----:B------:R-:W-:Y:S05]  /*3b20*/  BSYNC B1 ;  /* 0x0000000000017941 */ /* 0x000fea0003800000 */
.L_x_59:
        /* <DEDUP_REMOVED lines=12> */
.L_x_62:
[----:B------:R-:W-:Y:S05]  /*3bf0*/  BSYNC B1 ;  /* 0x0000000000017941 */ /* 0x000fea0003800000 */
.L_x_61:
        /* <DEDUP_REMOVED lines=12> */
.L_x_64:
[----:B------:R-:W-:Y:S05]  /*3cc0*/  BSYNC B1 ;  /* 0x0000000000017941 */ /* 0x000fea0003800000 */
.L_x_63:
        /* <DEDUP_REMOVED lines=12> */
.L_x_66:
[----:B------:R-:W-:Y:S05]  /*3d90*/  BSYNC B1 ;  /* 0x0000000000017941 */ /* 0x000fea0003800000 */
.L_x_65:
        /* <DEDUP_REMOVED lines=12> */
.L_x_68:
[----:B------:R-:W-:Y:S05]  /*3e60*/  BSYNC B1 ;  /* 0x0000000000017941 */ /* 0x000fea0003800000 */
.L_x_67:
        /* <DEDUP_REMOVED lines=12> */
.L_x_70:
[----:B------:R-:W-:Y:S05]  /*3f30*/  BSYNC B1 ;  /* 0x0000000000017941 */ /* 0x000fea0003800000 */
.L_x_69:
        /* <DEDUP_REMOVED lines=12> */
.L_x_72:
[----:B------:R-:W-:Y:S05]  /*4000*/  BSYNC B1 ;  /* 0x0000000000017941 */ /* 0x000fea0003800000 */
.L_x_71:
        /* <DEDUP_REMOVED lines=12> */
.L_x_74:
[----:B------:R-:W-:Y:S05]  /*40d0*/  BSYNC B1 ;  /* 0x0000000000017941 */ /* 0x000fea0003800000 */
.L_x_73:
        /* <DEDUP_REMOVED lines=12> */
.L_x_76:
[----:B------:R-:W-:Y:S05]  /*41a0*/  BSYNC B1 ;  /* 0x0000000000017941 */ /* 0x000fea0003800000 */
.L_x_75:
        /* <DEDUP_REMOVED lines=12> */
.L_x_78:
[----:B------:R-:W-:Y:S05]  /*4270*/  BSYNC B1 ;  /* 0x0000000000017941 */ /* 0x000fea0003800000 */
.L_x_77:
        /* <DEDUP_REMOVED lines=12> */
.L_x_80:
[----:B------:R-:W-:Y:S05]  /*4340*/  BSYNC B1 ;  /* 0x0000000000017941 */ /* 0x000fea0003800000 */
.L_x_79:
        /* <DEDUP_REMOVED lines=12> */
.L_x_82:
[----:B------:R-:W-:Y:S05]  /*4410*/  BSYNC B1 ;  /* 0x0000000000017941 */ /* 0x000fea0003800000 */
.L_x_81:
        /* <DEDUP_REMOVED lines=12> */
.L_x_84:
[----:B------:R-:W-:Y:S05]  /*44e0*/  BSYNC B1 ;  /* 0x0000000000017941 */ /* 0x000fea0003800000 */
.L_x_83:
        /* <DEDUP_REMOVED lines=12> */
.L_x_86:
[----:B------:R-:W-:Y:S05]  /*45b0*/  BSYNC B1 ;  /* 0x0000000000017941 */ /* 0x000fea0003800000 */
.L_x_85:
        /* <DEDUP_REMOVED lines=12> */
.L_x_88:
[----:B------:R-:W-:Y:S05]  /*4680*/  BSYNC B1 ;  /* 0x0000000000017941 */ /* 0x000fea0003800000 */
.L_x_87:
        /* <DEDUP_REMOVED lines=12> */
.L_x_90:
[----:B------:R-:W-:Y:S05]  /*4750*/  BSYNC B1 ;  /* 0x0000000000017941 */ /* 0x000fea0003800000 */
.L_x_89:
        /* <DEDUP_REMOVED lines=12> */
.L_x_92:
[----:B------:R-:W-:Y:S05]  /*4820*/  BSYNC B1 ;  /* 0x0000000000017941 */ /* 0x000fea0003800000 */
.L_x_91:
        /* <DEDUP_REMOVED lines=12> */
.L_x_94:
[----:B------:R-:W-:Y:S05]  /*48f0*/  BSYNC B1 ;  /* 0x0000000000017941 */ /* 0x000fea0003800000 */
.L_x_93:
        /* <DEDUP_REMOVED lines=12> */
.L_x_96:
[----:B------:R-:W-:Y:S05]  /*49c0*/  BSYNC B1 ;  /* 0x0000000000017941 */ /* 0x000fea0003800000 */
.L_x_95:
        /* <DEDUP_REMOVED lines=12> */
.L_x_98:
[----:B------:R-:W-:Y:S05]  /*4a90*/  BSYNC B1 ;  /* 0x0000000000017941 */ /* 0x000fea0003800000 */
.L_x_97:
        /* <DEDUP_REMOVED lines=12> */
.L_x_100:
[----:B------:R-:W-:Y:S05]  /*4b60*/  BSYNC B1 ;  /* 0x0000000000017941 */ /* 0x000fea0003800000 */
.L_x_99:
        /* <DEDUP_REMOVED lines=12> */
.L_x_102:
[----:B------:R-:W-:Y:S05]  /*4c30*/  BSYNC B1 ;  /* 0x0000000000017941 */ /* 0x000fea0003800000 */
.L_x_101:
        /* <DEDUP_REMOVED lines=12> */
.L_x_104:
[----:B------:R-:W-:Y:S05]  /*4d00*/  BSYNC B1 ;  /* 0x0000000000017941 */ /* 0x000fea0003800000 */
.L_x_103:
        /* <DEDUP_REMOVED lines=12> */
.L_x_106:
[----:B------:R-:W-:Y:S05]  /*4dd0*/  BSYNC B1 ;  /* 0x0000000000017941 */ /* 0x000fea0003800000 */
.L_x_105:
        /* <DEDUP_REMOVED lines=12> */
.L_x_108:
[----:B------:R-:W-:Y:S05]  /*4ea0*/  BSYNC B1 ;  /* 0x0000000000017941 */ /* 0x000fea0003800000 */
.L_x_107:
        /* <DEDUP_REMOVED lines=12> */
.L_x_110:
[----:B------:R-:W-:Y:S05]  /*4f70*/  BSYNC B1 ;  /* 0x0000000000017941 */ /* 0x000fea0003800000 */
.L_x_109:
        /* <DEDUP_REMOVED lines=12> */
.L_x_112:
[----:B------:R-:W-:Y:S05]  /*5040*/  BSYNC B1 ;  /* 0x0000000000017941 */ /* 0x000fea0003800000 */
.L_x_111:
        /* <DEDUP_REMOVED lines=12> */
.L_x_114:
[----:B------:R-:W-:Y:S05]  /*5110*/  BSYNC B1 ;  /* 0x0000000000017941 */ /* 0x000fea0003800000 */
.L_x_113:
        /* <DEDUP_REMOVED lines=12> */
.L_x_116:
[----:B------:R-:W-:Y:S05]  /*51e0*/  BSYNC B1 ;  /* 0x0000000000017941 */ /* 0x000fea0003800000 */
.L_x_115:
        /* <DEDUP_REMOVED lines=12> */
.L_x_118:
[----:B------:R-:W-:Y:S05]  /*52b0*/  BSYNC B1 ;  /* 0x0000000000017941 */ /* 0x000fea0003800000 */
.L_x_117:
        /* <DEDUP_REMOVED lines=12> */
.L_x_120:
[----:B------:R-:W-:Y:S05]  /*5380*/  BSYNC B1 ;  /* 0x0000000000017941 */ /* 0x000fea0003800000 */
.L_x_119:
        /* <DEDUP_REMOVED lines=12> */
.L_x_122:
[----:B------:R-:W-:Y:S05]  /*5450*/  BSYNC B1 ;  /* 0x0000000000017941 */ /* 0x000fea0003800000 */
.L_x_121:
        /* <DEDUP_REMOVED lines=12> */
.L_x_124:
[----:B------:R-:W-:Y:S05]  /*5520*/  BSYNC B1 ;  /* 0x0000000000017941 */ /* 0x000fea0003800000 */
.L_x_123:
        /* <DEDUP_REMOVED lines=12> */
.L_x_126:
[----:B------:R-:W-:Y:S05]  /*55f0*/  BSYNC B1 ;  /* 0x0000000000017941 */ /* 0x000fea0003800000 */
.L_x_125:
        /* <DEDUP_REMOVED lines=12> */
.L_x_128:
[----:B------:R-:W-:Y:S05]  /*56c0*/  BSYNC B1 ;  /* 0x0000000000017941 */ /* 0x000fea0003800000 */
.L_x_127:
        /* <DEDUP_REMOVED lines=12> */
.L_x_130:
[----:B------:R-:W-:Y:S05]  /*5790*/  BSYNC B1 ;  /* 0x0000000000017941 */ /* 0x000fea0003800000 */
.L_x_129:
        /* <DEDUP_REMOVED lines=12> */
.L_x_132:
[----:B------:R-:W-:Y:S05]  /*5860*/  BSYNC B1 ;  /* 0x0000000000017941 */ /* 0x000fea0003800000 */
.L_x_131:
        /* <DEDUP_REMOVED lines=12> */
.L_x_134:
[----:B------:R-:W-:Y:S05]  /*5930*/  BSYNC B1 ;  /* 0x0000000000017941 */ /* 0x000fea0003800000 */
.L_x_133:
        /* <DEDUP_REMOVED lines=12> */
.L_x_136:
[----:B------:R-:W-:Y:S05]  /*5a00*/  BSYNC B1 ;  /* 0x0000000000017941 */ /* 0x000fea0003800000 */
.L_x_135:
        /* <DEDUP_REMOVED lines=12> */
.L_x_138:
[----:B------:R-:W-:Y:S05]  /*5ad0*/  BSYNC B1 ;  /* 0x0000000000017941 */ /* 0x000fea0003800000 */
.L_x_137:
        /* <DEDUP_REMOVED lines=12> */
.L_x_140:
[----:B------:R-:W-:Y:S05]  /*5ba0*/  BSYNC B1 ;  /* 0x0000000000017941 */ /* 0x000fea0003800000 */
.L_x_139:
        /* <DEDUP_REMOVED lines=12> */
.L_x_142:
[----:B------:R-:W-:Y:S05]  /*5c70*/  BSYNC B1 ;  /* 0x0000000000017941 */ /* 0x000fea0003800000 */
.L_x_141:
        /* <DEDUP_REMOVED lines=12> */
.L_x_144:
[----:B------:R-:W-:Y:S05]  /*5d40*/  BSYNC B1 ;  /* 0x0000000000017941 */ /* 0x000fea0003800000 */
.L_x_143:
        /* <DEDUP_REMOVED lines=12> */
.L_x_146:
[----:B------:R-:W-:Y:S05]  /*5e10*/  BSYNC B1 ;  /* 0x0000000000017941 */ /* 0x000fea0003800000 */
.L_x_145:
        /* <DEDUP_REMOVED lines=12> */
.L_x_148:
[----:B------:R-:W-:Y:S05]  /*5ee0*/  BSYNC B1 ;  /* 0x0000000000017941 */ /* 0x000fea0003800000 */
.L_x_147:
        /* <DEDUP_REMOVED lines=12> */
.L_x_150:
[----:B------:R-:W-:Y:S05]  /*5fb0*/  BSYNC B1 ;  /* 0x0000000000017941 */ /* 0x000fea0003800000 */
.L_x_149:
        /* <DEDUP_REMOVED lines=12> */
.L_x_152:
[----:B------:R-:W-:Y:S05]  /*6080*/  BSYNC B1 ;  /* 0x0000000000017941 */ /* 0x000fea0003800000 */
.L_x_151:
        /* <DEDUP_REMOVED lines=12> */
.L_x_154:
[----:B------:R-:W-:Y:S05]  /*6150*/  BSYNC B1 ;  /* 0x0000000000017941 */ /* 0x000fea0003800000 */
.L_x_153:
        /* <DEDUP_REMOVED lines=8> */
[----:B0-----:R-:W-:-:S05]  /*61e0*/  F2FP.SATFINITE.E4M3.F32.PACK_AB_MERGE_C R19, RZ, R20, RZ ;  /* 0x00000014ff13723e */ /* 0x001fca00048070ff */
[----:B------:R0:W-:Y:S01]  /*61f0*/  @!P4 STG.E.U8 desc[UR16][R10.64+0x70], R19 ;  /* 0x000070130a00c986 */ /* 0x0001e2000c101110 */
[----:B------:R-:W-:Y:S05]  /*6200*/  @P3 BRA `(.L_x_156) ;  /* 0x0000000000043947 */ /* 0x000fea0003800000 */
[----:B------:R0:W5:Y:S02]  /*6210*/  LDG.E.U8 R7, desc[UR16][R26.64+0x71] ;  /* 0x000071101a077981 */ /* 0x000164000c1e1100 */
.L_x_156:
[----:B------:R-:W-:Y:S05]  /*6220*/  BSYNC B1 ;  /* 0x0000000000017941 */ /* 0x000fea0003800000 */
.L_x_155:
[----:B-----5:R-:W-:Y:S01]  /*6230*/  LOP3.LUT R7, R7, 0xff, RZ, 0xc0, !PT ;  /* 0x000000ff07077812 */ /* 0x020fe200078ec0ff */
[----:B------:R-:W-:Y:S01]  /*6240*/  BSSY B1, `(.L_x_157) ;  /* 0x000000b000017945 */ /* 0x000fe20003800000 */
[----:B------:R-:W-:Y:S02]  /*6250*/  ISETP.LT.OR P4, PT, R29, 0x79, !P0 ;  /* 0x000000791d00780c */ /* 0x000fe40004781670 */
[----:B------:R-:W-:-:S05]  /*6260*/  F2FP.F16.E4M3.UNPACK_B R7, R7 ;  /* 0x00000007ff07723e */ /* 0x000fca00020006ff */
[----:B------:R-:W-:-:S05]  /*6270*/  HADD2.F32 R20, -RZ, R7.H0_H0 ;  /* 0x20000007ff147230 */ /* 0x000fca0000004100 */
[----:B------:R-:W-:-:S04]  /*6280*/  FMUL R7, R20, R9 ;  /* 0x0000000914077220 */ /* 0x000fc80000400000 */
[----:B------:R-:W-:-:S05]  /*6290*/  FFMA R7, R18, R8, R7 ;  /* 0x0000000812077223 */ /* 0x000fca0000000007 */
[----:B0-----:R-:W-:Y:S02]  /*62a0*/  F2FP.SATFINITE.E4M3.F32.PACK_AB_MERGE_C R19, RZ, R7, RZ ;  /* 0x00000007ff13723e */ /* 0x001fe400048070ff */
[----:B------:R-:W-:-:S03]  /*62b0*/  PRMT R7, RZ, 0x7610, R7 ;  /* 0x00007610ff077816 */ /* 0x000fc60000000007 */
[----:B------:R0:W-:Y:S01]  /*62c0*/  @!P3 STG.E.U8 desc[UR16][R10.64+0x71], R19 ;  /* 0x000071130a00b986 */ /* 0x0001e2000c101110 */
[----:B------:R-:W-:Y:S05]  /*62d0*/  @P4 BRA `(.L_x_158) ;  /* 0x0000000000044947 */ /* 0x000fea0003800000 */
[----:B------:R0:W5:Y:S02]  /*62e0*/  LDG.E.U8 R7, desc[UR16][R24.64+0x78] ;  /* 0x0000781018077981 */ /* 0x000164000c1e1100 */
.L_x_158:
[----:B------:R-:W-:Y:S05]  /*62f0*/  BSYNC B1 ;  /* 0x0000000000017941 */ /* 0x000fea0003800000 */
.L_x_157:
        /* <DEDUP_REMOVED lines=12> */
.L_x_160:
[----:B------:R-:W-:Y:S05]  /*63c0*/  BSYNC B1 ;  /* 0x0000000000017941 */ /* 0x000fea0003800000 */
.L_x_159:
        /* <DEDUP_REMOVED lines=12> */
.L_x_162:
[----:B------:R-:W-:Y:S05]  /*6490*/  BSYNC B1 ;  /* 0x0000000000017941 */ /* 0x000fea0003800000 */
.L_x_161:
[----:B-----5:R-:W-:Y:S01]  /*64a0*/  LOP3.LUT R7, R7, 0xff, RZ, 0xc0, !PT ;  /* 0x000000ff07077812 */ /* 0x020fe200078ec0ff */
[----:B------:R-:W-:Y:S01]  /*64b0*/  BSSY B1, `(.L_x_163) ;  /* 0x000000b000017945 */ /* 0x000fe20003800000 */
[----:B------:R-:W-:Y:S02]  /*64c0*/  ISETP.LT.OR P1, PT, R29, 0x7a, !P1 ;  /* 0x0000007a1d00780c */ /* 0x000fe40004f21670 */
[----:B------:R-:W-:-:S05]  /*64d0*/  F2FP.F16.E4M3.UNPACK_B R7, R7 ;  /* 0x00000007ff07723e */ /* 0x000fca00020006ff */
[----:B01----:R-:W-:Y:S01]  /*64e0*/  HADD2.F32 R12, -RZ, R7.H0_H0 ;  /* 0x20000007ff0c7230 */ /* 0x003fe20000004100 */
[----:B------:R-:W-:-:S04]  /*64f0*/  PRMT R7, RZ, 0x7610, R7 ;  /* 0x00007610ff077816 */ /* 0x000fc80000000007 */
[----:B------:R-:W-:-:S04]  /*6500*/  FMUL R12, R12, R9 ;  /* 0x000000090c0c7220 */ /* 0x000fc80000400000 */
[----:B------:R-:W-:-:S05]  /*6510*/  FFMA R12, R17, R8, R12 ;  /* 0x00000008110c7223 */ /* 0x000fca000000000c */
[----:B------:R-:W-:-:S05]  /*6520*/  F2FP.SATFINITE.E4M3.F32.PACK_AB_MERGE_C R13, RZ, R12, RZ ;  /* 0x0000000cff0d723e */ /* 0x000fca00048070ff */
[----:B------:R0:W-:Y:S01]  /*6530*/  @!P3 STG.E.U8 desc[UR16][R10.64+0x78], R13 ;  /* 0x0000780d0a00b986 */ /* 0x0001e2000c101110 */
[----:B------:R-:W-:Y:S05]  /*6540*/  @P1 BRA `(.L_x_164) ;  /* 0x0000000000041947 */ /* 0x000fea0003800000 */
[----:B------:R1:W5:Y:S02]  /*6550*/  LDG.E.U8 R7, desc[UR16][R26.64+0x79] ;  /* 0x000079101a077981 */ /* 0x000364000c1e1100 */
.L_x_164:
[----:B------:R-:W-:Y:S05]  /*6560*/  BSYNC B1 ;  /* 0x0000000000017941 */ /* 0x000fea0003800000 */
.L_x_163:
[----:B------:R-:W-:Y:S05]  /*6570*/  @P1 BRA `(.L_x_165) ;  /* 0x0000001000281947 */ /* 0x000fea0003800000 */
[----:B-----5:R-:W-:-:S04]  /*6580*/  LOP3.LUT R7, R7, 0xff, RZ, 0xc0, !PT ;  /* 0x000000ff07077812 */ /* 0x020fc800078ec0ff */
[----:B------:R-:W-:-:S05]  /*6590*/  F2FP.F16.E4M3.UNPACK_B R7, R7 ;  /* 0x00000007ff07723e */ /* 0x000fca00020006ff */
[----:B------:R-:W-:-:S05]  /*65a0*/  HADD2.F32 R12, -RZ, R7.H0_H0 ;  /* 0x20000007ff0c7230 */ /* 0x000fca0000004100 */
[----:B------:R-:W-:-:S04]  /*65b0*/  FMUL R7, R12, R9 ;  /* 0x000000090c077220 */ /* 0x000fc80000400000 */
[----:B------:R-:W-:-:S05]  /*65c0*/  FFMA R7, R16, R8, R7 ;  /* 0x0000000810077223 */ /* 0x000fca0000000007 */
[----:B------:R-:W-:-:S05]  /*65d0*/  F2FP.SATFINITE.E4M3.F32.PACK_AB_MERGE_C R7, RZ, R7, RZ ;  /* 0x00000007ff07723e */ /* 0x000fca00048070ff */
[----:B------:R0:W-:Y:S01]  /*65e0*/  STG.E.U8 desc[UR16][R10.64+0x79], R7 ;  /* 0x000079070a007986 */ /* 0x0001e2000c101110 */
[----:B------:R-:W-:Y:S05]  /*65f0*/  BRA `(.L_x_165) ;  /* 0x0000001000087947 */ /* 0x000fea0003800000 */
.L_x_36:
[----:B------:R-:W-:Y:S01]  /*6600*/  ISETP.GE.AND P1, PT, R34, 0x1, PT ;  /* 0x000000012200780c */ /* 0x000fe20003f26270 */
[-C--:B--2---:R-:W-:Y:S01]  /*6610*/  FMUL R143, R143, R8.reuse ;  /* 0x000000088f8f7220 */ /* 0x084fe20000400000 */
[-C--:B------:R-:W-:Y:S01]  /*6620*/  FMUL R138, R138, R8.reuse ;  /* 0x000000088a8a7220 */ /* 0x080fe20000400000 */
[----:B------:R-:W-:Y:S01]  /*6630*/  ISETP.GE.AND P0, PT, R34, 0x9, PT ;  /* 0x000000092200780c */ /* 0x000fe20003f06270 */
[-C--:B------:R-:W-:Y:S01]  /*6640*/  FMUL R141, R141, R8.reuse ;  /* 0x000000088d8d7220 */ /* 0x080fe20000400000 */
[C---:B------:R-:W-:Y:S01]  /*6650*/  ISETP.LT.OR P4, PT, R29.reuse, 0x1, !P1 ;  /* 0x000000011d00780c */ /* 0x040fe20004f81670 */
[-C--:B------:R-:W-:Y:S01]  /*6660*/  FMUL R136, R136, R8.reuse ;  /* 0x0000000888887220 */ /* 0x080fe20000400000 */
[----:B------:R-:W-:Y:S01]  /*6670*/  ISETP.LT.OR P5, PT, R29, 0x2, !P1 ;  /* 0x000000021d00780c */ /* 0x000fe20004fa1670 */
[-C--:B------:R-:W-:Y:S01]  /*6680*/  FMUL R139, R139, R8.reuse ;  /* 0x000000088b8b7220 */ /* 0x080fe20000400000 */
[----:B------:R-:W-:Y:S01]  /*6690*/  F2FP.SATFINITE.E4M3.F32.PACK_AB_MERGE_C R143, RZ, R143, RZ ;  /* 0x0000008fff8f723e */ /* 0x000fe200048070ff */
[----:B------:R-:W-:Y:S01]  /*66a0*/  FMUL R134, R134, R8 ;  /* 0x0000000886867220 */ /* 0x000fe20000400000 */
[----:B------:R-:W-:Y:S01]  /*66b0*/  F2FP.SATFINITE.E4M3.F32.PACK_AB_MERGE_C R7, RZ, R138, RZ ;  /* 0x0000008aff07723e */ /* 0x000fe200048070ff */
[-C--:B------:R-:W-:Y:S01]  /*66c0*/  FMUL R137, R137, R8.reuse ;  /* 0x0000000889897220 */ /* 0x080fe20000400000 */
[C---:B------:R-:W-:Y:S01]  /*66d0*/  ISETP.LT.OR P3, PT, R29.reuse, 0x1, !P0 ;  /* 0x000000011d00780c */ /* 0x040fe20004761670 */
[-C--:B------:R-:W-:Y:S01]  /*66e0*/  FMUL R132, R132, R8.reuse ;  /* 0x0000000884847220 */ /* 0x080fe20000400000 */
[----:B------:R-:W-:Y:S01]  /*66f0*/  ISETP.LT.OR P6, PT, R29, 0xa, !P1 ;  /* 0x0000000a1d00780c */ /* 0x000fe20004fc1670 */
[-C--:B------:R-:W-:Y:S01]  /*6700*/  FMUL R135, R135, R8.reuse ;  /* 0x0000000887877220 */ /* 0x080fe20000400000 */
[----:B------:R-:W-:Y:S01]  /*6710*/  F2FP.SATFINITE.E4M3.F32.PACK_AB_MERGE_C R141, RZ, R141, RZ ;  /* 0x0000008dff8d723e */ /* 0x000fe200048070ff */
[----:B------:R-:W-:Y:S01]  /*6720*/  @!P4 STG.E.U8 desc[UR16][R12.64], R143 ;  /* 0x0000008f0c00c986 */ /* 0x000fe2000c101110 */
[C---:B------:R-:W-:Y:S01]  /*6730*/  ISETP.LT.OR P4, PT, R29.reuse, 0x2, !P0 ;  /* 0x000000021d00780c */ /* 0x040fe20004781670 */
[----:B------:R-:W-:Y:S01]  /*6740*/  FMUL R130, R130, R8 ;  /* 0x0000000882827220 */ /* 0x000fe20000400000 */
[----:B------:R-:W-:Y:S01]  /*6750*/  F2FP.SATFINITE.E4M3.F32.PACK_AB_MERGE_C R25, RZ, R136, RZ ;  /* 0x00000088ff19723e */ /* 0x000fe200048070ff */
[----:B------:R0:W-:Y:S01]  /*6760*/  @!P5 STG.E.U8 desc[UR16][R12.64+0x1], R7 ;  /* 0x000001070c00d986 */ /* 0x0001e2000c101110 */
[----:B------:R-:W-:Y:S01]  /*6770*/  ISETP.LT.OR P5, PT, R29, 0x9, !P1 ;  /* 0x000000091d00780c */ /* 0x000fe20004fa1670 */
[-C--:B------:R-:W-:Y:S01]  /*6780*/  FMUL R133, R133, R8.reuse ;  /* 0x0000000885857220 */ /* 0x080fe20000400000 */
[----:B------:R-:W-:Y:S01]  /*6790*/  F2FP.SATFINITE.E4M3.F32.PACK_AB_MERGE_C R139, RZ, R139, RZ ;  /* 0x0000008bff8b723e */ /* 0x000fe200048070ff */
[----:B------:R-:W-:Y:S01]  /*67a0*/  @!P3 STG.E.U8 desc[UR16][R10.64], R141 ;  /* 0x0000008d0a00b986 */ /* 0x000fe2000c101110 */
[----:B------:R-:W-:Y:S01]  /*67b0*/  ISETP.LT.OR P3, PT, R29, 0x9, !P0 ;  /* 0x000000091d00780c */ /* 0x000fe20004761670 */
[-C--:B------:R-:W-:Y:S01]  /*67c0*/  FMUL R128, R128, R8.reuse ;  /* 0x0000000880807220 */ /* 0x080fe20000400000 */
[----:B------:R-:W-:Y:S01]  /*67d0*/  F2FP.SATFINITE.E4M3.F32.PACK_AB_MERGE_C R137, RZ, R137, RZ ;  /* 0x00000089ff89723e */ /* 0x000fe200048070ff */
[-C--:B------:R-:W-:Y:S01]  /*67e0*/  FMUL R131, R131, R8.reuse ;  /* 0x0000000883837220 */ /* 0x080fe20000400000 */
[----:B------:R-:W-:Y:S01]  /*67f0*/  F2FP.SATFINITE.E4M3.F32.PACK_AB_MERGE_C R135, RZ, R135, RZ ;  /* 0x00000087ff87723e */ /* 0x000fe200048070ff */
[----:B------:R1:W-:Y:S01]  /*6800*/  @!P4 STG.E.U8 desc[UR16][R10.64+0x1], R25 ;  /* 0x000001190a00c986 */ /* 0x0003e2000c101110 */
[C---:B------:R-:W-:Y:S01]  /*6810*/  ISETP.LT.OR P4, PT, R29.reuse, 0xa, !P0 ;  /* 0x0000000a1d00780c */ /* 0x040fe20004781670 */
[----:B------:R-:W-:Y:S01]  /*6820*/  FMUL R126, R126, R8 ;  /* 0x000000087e7e7220 */ /* 0x000fe20000400000 */
[----:B0-----:R-:W-:Y:S01]  /*6830*/  F2FP.SATFINITE.E4M3.F32.PACK_AB_MERGE_C R7, RZ, R134, RZ ;  /* 0x00000086ff07723e */ /* 0x001fe200048070ff */
[----:B------:R-:W-:Y:S01]  /*6840*/  @!P5 STG.E.U8 desc[UR16][R12.64+0x8], R139 ;  /* 0x0000088b0c00d986 */ /* 0x000fe2000c101110 */
[----:B------:R-:W-:Y:S01]  /*6850*/  ISETP.LT.OR P5, PT, R29, 0x11, !P1 ;  /* 0x000000111d00780c */ /* 0x000fe20004fa1670 */
[-C--:B------:R-:W-:Y:S01]  /*6860*/  FMUL R129, R129, R8.reuse ;  /* 0x0000000881817220 */ /* 0x080fe20000400000 */
[----:B------:R-:W-:Y:S01]  /*6870*/  F2FP.SATFINITE.E4M3.F32.PACK_AB_MERGE_C R133, RZ, R133, RZ ;  /* 0x00000085ff85723e */ /* 0x000fe200048070ff */
[----:B------:R0:W-:Y:S01]  /*6880*/  @!P6 STG.E.U8 desc[UR16][R12.64+0x9], R7 ;  /* 0x000009070c00e986 */ /* 0x0001e2000c101110 */
[----:B------:R-:W-:Y:S01]  /*6890*/  ISETP.LT.OR P6, PT, R29, 0x12, !P1 ;  /* 0x000000121d00780c */ /* 0x000fe20004fc1670 */
[----:B------:R-:W-:Y:S01]  /*68a0*/  FMUL R124, R124, R8 ;  /* 0x000000087c7c7220 */ /* 0x000fe20000400000 */
[----:B------:R-:W-:Y:S01]  /*68b0*/  F2FP.SATFINITE.E4M3.F32.PACK_AB_MERGE_C R131, RZ, R131, RZ ;  /* 0x00000083ff83723e */ /* 0x000fe200048070ff */
[----:B------:R-:W-:Y:S01]  /*68c0*/  @!P3 STG.E.U8 desc[UR16][R10.64+0x8], R137 ;  /* 0x000008890a00b986 */ /* 0x000fe2000c101110 */
[----:B-1----:R-:W-:Y:S01]  /*68d0*/  F2FP.SATFINITE.E4M3.F32.PACK_AB_MERGE_C R25, RZ, R132, RZ ;  /* 0x00000084ff19723e */ /* 0x002fe200048070ff */
[-C--:B------:R-:W-:Y:S01]  /*68e0*/  FMUL R127, R127, R8.reuse ;  /* 0x000000087f7f7220 */ /* 0x080fe20000400000 */
[C---:B------:R-:W-:Y:S01]  /*68f0*/  ISETP.LT.OR P3, PT, R29.reuse, 0x11, !P0 ;  /* 0x000000111d00780c */ /* 0x040fe20004761670 */
[-C--:B------:R-:W-:Y:S01]  /*6900*/  FMUL R122, R122, R8.reuse ;  /* 0x000000087a7a7220 */ /* 0x080fe20000400000 */
[----:B------:R-:W-:Y:S01]  /*6910*/  F2FP.SATFINITE.E4M3.F32.PACK_AB_MERGE_C R129, RZ, R129, RZ ;  /* 0x00000081ff81723e */ /* 0x000fe200048070ff */
[----:B------:R1:W-:Y:S01]  /*6920*/  @!P4 STG.E.U8 desc[UR16][R10.64+0x9], R25 ;  /* 0x000009190a00c986 */ /* 0x0003e2000c101110 */
[----:B------:R-:W-:Y:S01]  /*6930*/  ISETP.LT.OR P4, PT, R29, 0x12, !P0 ;  /* 0x000000121d00780c */ /* 0x000fe20004781670 */
[----:B------:R-:W-:Y:S01]  /*6940*/  FMUL R125, R125, R8 ;  /* 0x000000087d7d7220 */ /* 0x000fe20000400000 */
[----:B0-----:R-:W-:Y:S01]  /*6950*/  F2FP.SATFINITE.E4M3.F32.PACK_AB_MERGE_C R7, RZ, R130, RZ ;  /* 0x00000082ff07723e */ /* 0x001fe200048070ff */
[----:B------:R-:W-:Y:S01]  /*6960*/  @!P5 STG.E.U8 desc[UR16][R12.64+0x10], R135 ;  /* 0x000010870c00d986 */ /* 0x000fe2000c101110 */
[C---:B------:R-:W-:Y:S01]  /*6970*/  ISETP.LT.OR P5, PT, R29.reuse, 0x19, !P1 ;  /* 0x000000191d00780c */ /* 0x040fe20004fa1670 */
[-C--:B------:R-:W-:Y:S01]  /*6980*/  FMUL R120, R120, R8.reuse ;  /* 0x0000000878787220 */ /* 0x080fe20000400000 */
[----:B------:R-:W-:Y:S01]  /*6990*/  F2FP.SATFINITE.E4M3.F32.PACK_AB_MERGE_C R127, RZ, R127, RZ ;  /* 0x0000007fff7f723e */ /* 0x000fe200048070ff */
[----:B------:R0:W-:Y:S01]  /*69a0*/  @!P6 STG.E.U8 desc[UR16][R12.64+0x11], R7 ;  /* 0x000011070c00e986 */ /* 0x0001e2000c101110 */
[----:B------:R-:W-:Y:S01]  /*69b0*/  ISETP.LT.OR P6, PT, R29, 0x1a, !P1 ;  /* 0x0000001a1d00780c */ /* 0x000fe20004fc1670 */
[-C--:B------:R-:W-:Y:S01]  /*69c0*/  FMUL R123, R123, R8.reuse ;  /* 0x000000087b7b7220 */ /* 0x080fe20000400000 */
[----:B------:R-:W-:Y:S01]  /*69d0*/  FMUL R118, R118, R8 ;  /* 0x0000000876767220 */ /* 0x000fe20000400000 */
[----:B-1----:R-:W-:Y:S01]  /*69e0*/  F2FP.SATFINITE.E4M3.F32.PACK_AB_MERGE_C R25, RZ, R128, RZ ;  /* 0x00000080ff19723e */ /* 0x002fe200048070ff */
[----:B------:R-:W-:Y:S01]  /*69f0*/  @!P3 STG.E.U8 desc[UR16][R10.64+0x10], R133 ;  /* 0x000010850a00b986 */ /* 0x000fe2000c101110 */
[----:B------:R-:W-:Y:S01]  /*6a00*/  ISETP.LT.OR P3, PT, R29, 0x19, !P0 ;  /* 0x000000191d00780c */ /* 0x000fe20004761670 */
        /* <DEDUP_REMOVED lines=35> */
[----:B------:R-:W-:Y:S01]  /*6c40*/  ISETP.LT.OR P3, PT, R29, 0x29, !P0 ;  /* 0x000000291d00780c */ /* 0x000fe20004761670 */
[-C--:B------:R-:W-:Y:S01]  /*6c50*/  FMUL R111, R111, R8.reuse ;  /* 0x000000086f6f7220 */ /* 0x080fe20000400000 */
[-C--:B------:R-:W-:Y:S01]  /*6c60*/  FMUL R106, R106, R8.reuse ;  /* 0x000000086a6a7220 */ /* 0x080fe20000400000 */
        /* <DEDUP_REMOVED lines=104> */
[----:B------:R-:W-:-:S02]  /*72f0*/  ISETP.LT.OR P3, PT, R29, 0x59, !P0 ;  /* 0x000000591d00780c */ /* 0x000fc40004761670 */
[----:B------:R-:W-:Y:S01]  /*7300*/  F2FP.SATFINITE.E4M3.F32.PACK_AB_MERGE_C R21, RZ, R21, RZ ;  /* 0x00000015ff15723e */ /* 0x000fe200048070ff */
[----:B------:R1:W-:Y:S01]  /*7310*/  @!P4 STG.E.U8 desc[UR16][R10.64+0x51], R25 ;  /* 0x000051190a00c986 */ /* 0x0003e2000c101110 */
[C---:B------:R-:W-:Y:S02]  /*7320*/  ISETP.LT.OR P4, PT, R29.reuse, 0x5a, !P0 ;  /* 0x0000005a1d00780c */ /* 0x040fe40004781670 */
[----:B0-----:R-:W-:Y:S01]  /*7330*/  F2FP.SATFINITE.E4M3.F32.PACK_AB_MERGE_C R7, RZ, R94, RZ ;  /* 0x0000005eff07723e */ /* 0x001fe200048070ff */
[----:B------:R-:W-:Y:S01]  /*7340*/  @!P5 STG.E.U8 desc[UR16][R12.64+0x58], R99 ;  /* 0x000058630c00d986 */ /* 0x000fe2000c101110 */
[C---:B------:R-:W-:Y:S02]  /*7350*/  ISETP.LT.OR P5, PT, R29.reuse, 0x61, !P1 ;  /* 0x000000611d00780c */ /* 0x040fe40004fa1670 */
[----:B------:R-:W-:Y:S01]  /*7360*/  F2FP.SATFINITE.E4M3.F32.PACK_AB_MERGE_C R15, RZ, R15, RZ ;  /* 0x0000000fff0f723e */ /* 0x000fe200048070ff */
[----:B------:R0:W-:Y:S01]  /*7370*/  @!P6 STG.E.U8 desc[UR16][R12.64+0x59], R7 ;  /* 0x000059070c00e986 */ /* 0x0001e2000c101110 */
[----:B------:R-:W-:-:S02]  /*7380*/  ISETP.LT.OR P6, PT, R29, 0x62, !P1 ;  /* 0x000000621d00780c */ /* 0x000fc40004fc1670 */
[----:B------:R-:W-:Y:S01]  /*7390*/  F2FP.SATFINITE.E4M3.F32.PACK_AB_MERGE_C R17, RZ, R17, RZ ;  /* 0x00000011ff11723e */ /* 0x000fe200048070ff */
[----:B------:R-:W-:Y:S01]  /*73a0*/  @!P3 STG.E.U8 desc[UR16][R10.64+0x58], R97 ;  /* 0x000058610a00b986 */ /* 0x000fe2000c101110 */
[----:B-1----:R-:W-:Y:S02]  /*73b0*/  F2FP.SATFINITE.E4M3.F32.PACK_AB_MERGE_C R25, RZ, R92, RZ ;  /* 0x0000005cff19723e */ /* 0x002fe400048070ff */
[----:B------:R-:W-:-:S03]  /*73c0*/  ISETP.LT.OR P3, PT, R29, 0x61, !P0 ;  /* 0x000000611d00780c */ /* 0x000fc60004761670 */
[----:B------:R1:W-:Y:S01]  /*73d0*/  @!P4 STG.E.U8 desc[UR16][R10.64+0x59], R25 ;  /* 0x000059190a00c986 */ /* 0x0003e2000c101110 */
[C---:B------:R-:W-:Y:S02]  /*73e0*/  ISETP.LT.OR P4, PT, R29.reuse, 0x62, !P0 ;  /* 0x000000621d00780c */ /* 0x040fe40004781670 */
[----:B0-----:R-:W-:Y:S01]  /*73f0*/  F2FP.SATFINITE.E4M3.F32.PACK_AB_MERGE_C R7, RZ, R90, RZ ;  /* 0x0000005aff07723e */ /* 0x001fe200048070ff */
[----:B------:R-:W-:Y:S01]  /*7400*/  @!P5 STG.E.U8 desc[UR16][R12.64+0x60], R93 ;  /* 0x0000605d0c00d986 */ /* 0x000fe2000c101110 */
[----:B------:R-:W-:-:S03]  /*7410*/  ISETP.LT.OR P5, PT, R29, 0x69, !P1 ;  /* 0x000000691d00780c */ /* 0x000fc60004fa1670 */
[----:B------:R0:W-:Y:S01]  /*7420*/  @!P6 STG.E.U8 desc[UR16][R12.64+0x61], R7 ;  /* 0x000061070c00e986 */ /* 0x0001e2000c101110 */
[C---:B------:R-:W-:Y:S02]  /*7430*/  ISETP.LT.OR P6, PT, R29.reuse, 0x6a, !P1 ;  /* 0x0000006a1d00780c */ /* 0x040fe40004fc1670 */
[----:B-1----:R-:W-:Y:S01]  /*7440*/  F2FP.SATFINITE.E4M3.F32.PACK_AB_MERGE_C R25, RZ, R88, RZ ;  /* 0x00000058ff19723e */ /* 0x002fe200048070ff */
[----:B------:R-:W-:Y:S01]  /*7450*/  @!P3 STG.E.U8 desc[UR16][R10.64+0x60], R95 ;  /* 0x0000605f0a00b986 */ /* 0x000fe2000c101110 */
        /* <DEDUP_REMOVED lines=11> */
[----:B------:R-:W-:Y:S01]  /*7510*/  @!P4 STG.E.U8 desc[UR16][R10.64+0x69], R25 ;  /* 0x000069190a00c986 */ /* 0x000fe2000c101110 */
[C---:B------:R-:W-:Y:S02]  /*7520*/  ISETP.LT.OR P4, PT, R29.reuse, 0x79, !P1 ;  /* 0x000000791d00780c */ /* 0x040fe40004f81670 */
[C---:B------:R-:W-:Y:S01]  /*7530*/  ISETP.LT.OR P1, PT, R29.reuse, 0x7a, !P1 ;  /* 0x0000007a1d00780c */ /* 0x040fe20004f21670 */
[----:B------:R1:W-:Y:S01]  /*7540*/  @!P5 STG.E.U8 desc[UR16][R12.64+0x70], R23 ;  /* 0x000070170c00d986 */ /* 0x0003e2000c101110 */
[C---:B------:R-:W-:Y:S02]  /*7550*/  ISETP.LT.OR P5, PT, R29.reuse, 0x72, !P0 ;  /* 0x000000721d00780c */ /* 0x040fe400047a1670 */
[----:B0-----:R-:W-:Y:S01]  /*7560*/  F2FP.SATFINITE.E4M3.F32.PACK_AB_MERGE_C R7, RZ, R18, RZ ;  /* 0x00000012ff07723e */ /* 0x001fe200048070ff */
[----:B------:R0:W-:Y:S01]  /*7570*/  @!P6 STG.E.U8 desc[UR16][R12.64+0x71], R19 ;  /* 0x000071130c00e986 */ /* 0x0001e2000c101110 */
[C---:B------:R-:W-:Y:S02]  /*7580*/  ISETP.LT.OR P6, PT, R29.reuse, 0x79, !P0 ;  /* 0x000000791d00780c */ /* 0x040fe400047c1670 */
[----:B------:R-:W-:Y:S01]  /*7590*/  ISETP.LT.OR P0, PT, R29, 0x7a, !P0 ;  /* 0x0000007a1d00780c */ /* 0x000fe20004701670 */
[----:B------:R2:W-:Y:S01]  /*75a0*/  @!P3 STG.E.U8 desc[UR16][R10.64+0x70], R21 ;  /* 0x000070150a00b986 */ /* 0x0005e2000c101110 */
[----:B-1----:R-:W-:-:S05]  /*75b0*/  F2FP.SATFINITE.E4M3.F32.PACK_AB_MERGE_C R23, RZ, R16, RZ ;  /* 0x00000010ff17723e */ /* 0x002fca00048070ff */
[----:B------:R2:W-:Y:S01]  /*75c0*/  @!P5 STG.E.U8 desc[UR16][R10.64+0x71], R7 ;  /* 0x000071070a00d986 */ /* 0x0005e2000c101110 */
[----:B0-----:R-:W-:-:S03]  /*75d0*/  F2FP.SATFINITE.E4M3.F32.PACK_AB_MERGE_C R19, RZ, R14, RZ ;  /* 0x0000000eff13723e */ /* 0x001fc600048070ff */
[----:B------:R2:W-:Y:S04]  /*75e0*/  @!P4 STG.E.U8 desc[UR16][R12.64+0x78], R15 ;  /* 0x0000780f0c00c986 */ /* 0x0005e8000c101110 */
[----:B------:R2:W-:Y:S04]  /*75f0*/  @!P1 STG.E.U8 desc[UR16][R12.64+0x79], R19 ;  /* 0x000079130c009986 */ /* 0x0005e8000c101110 */
[----:B------:R2:W-:Y:S04]  /*7600*/  @!P6 STG.E.U8 desc[UR16][R10.64+0x78], R17 ;  /* 0x000078110a00e986 */ /* 0x0005e8000c101110 */
[----:B------:R2:W-:Y:S02]  /*7610*/  @!P0 STG.E.U8 desc[UR16][R10.64+0x79], R23 ;  /* 0x000079170a008986 */ /* 0x0005e4000c101110 */
.L_x_165:
[----:B------:R-:W-:Y:S05]  /*7620*/  BSYNC B0 ;  /* 0x0000000000007941 */ /* 0x000fea0003800000 */
.L_x_35:
[----:B------:R-:W-:Y:S01]  /*7630*/  ULDC UR6, c[0x0][0xc] ;  /* 0x0000030000067ab9 */ /* 0x000fe20000000800 */
[----:B------:R-:W-:Y:S01]  /*7640*/  ULDC UR7, c[0x0][0x10] ;  /* 0x0000040000077ab9 */ /* 0x000fe20000000800 */
[----:B0-2--5:R-:W0:Y:S01]  /*7650*/  LDC R7, c[0x0][0x14] ;  /* 0x00000500ff077b82 */ /* 0x025e220000000800 */
[----:B------:R-:W-:Y:S01]  /*7660*/  UIMAD.WIDE.U32 UR6, UR6, UR7, URZ ;  /* 0x00000007060672a5 */ /* 0x000fe2000f8e003f */
[----:B----4-:R-:W-:Y:S01]  /*7670*/  PRMT R11, RZ, 0x7610, R11 ;  /* 0x00007610ff0b7816 */ /* 0x010fe2000000000b */
[----:B------:R-:W-:-:S04]  /*7680*/  IMAD.MOV.U32 R10, RZ, RZ, -0x1 ;  /* 0xffffffffff0a7424 */ /* 0x000fc800078e00ff */
[----:B0-----:R-:W-:-:S04]  /*7690*/  IMAD.WIDE.U32 R2, R7, UR6, R2 ;  /* 0x0000000607027c25 */ /* 0x001fc8000f8e0002 */
[----:B------:R-:W-:Y:S01]  /*76a0*/  IMAD R7, R7, UR7, RZ ;  /* 0x0000000707077c24 */ /* 0x000fe2000f8e02ff */
[----:B------:R-:W-:Y:S02]  /*76b0*/  ULDC.64 UR6, c[0x0][0x650] ;  /* 0x0001940000067ab9 */ /* 0x000fe40000000a00 */
[----:B------:R-:W-:Y:S01]  /*76c0*/  ISETP.GE.U32.AND P0, PT, R2, UR6, PT ;  /* 0x0000000602007c0c */ /* 0x000fe2000bf06070 */
[----:B------:R-:W-:Y:S02]  /*76d0*/  IMAD.IADD R3, R3, 0x1, R7 ;  /* 0x0000000103037824 */ /* 0x000fe400078e0207 */
[----:B------:R-:W-:-:S03]  /*76e0*/  IMAD.MOV.U32 R7, RZ, RZ, -0x1 ;  /* 0xffffffffff077424 */ /* 0x000fc600078e00ff */
[----:B------:R-:W-:-:S13]  /*76f0*/  ISETP.GE.U32.AND.EX P0, PT, R3, UR7, PT, P0 ;  /* 0x0000000703007c0c */ /* 0x000fda000bf06100 */
[----:B------:R-:W-:Y:S05]  /*7700*/  @P0 BRA `(.L_x_166) ;  /* 0x0000000400600947 */ /* 0x000fea0003800000 */
[----:B------:R-:W0:Y:S01]  /*7710*/  S2R R22, SR_CTAID.X ;  /* 0x0000000000167919 */ /* 0x000e220000002500 */
[----:B------:R-:W2:Y:S01]  /*7720*/  LDC.64 R16, c[0x0][0x628] ;  /* 0x00018a00ff107b82 */ /* 0x000ea20000000a00 */
[----:B------:R-:W-:Y:S01]  /*7730*/  ULDC UR6, c[0x0][0x150] ;  /* 0x0000540000067ab9 */ /* 0x000fe20000000800 */
[----:B------:R-:W-:Y:S01]  /*7740*/  IMAD.MOV.U32 R14, RZ, RZ, R2 ;  /* 0x000000ffff0e7224 */ /* 0x000fe200078e0002 */
[----:B------:R-:W4:Y:S01]  /*7750*/  S2R R24, SR_CTAID.Y ;  /* 0x0000000000187919 */ /* 0x000f220000002600 */
[----:B------:R-:W-:-:S04]  /*7760*/  IMAD.MOV.U32 R15, RZ, RZ, R3 ;  /* 0x000000ffff0f7224 */ /* 0x000fc800078e0003 */
[----:B------:R-:W1:Y:S08]  /*7770*/  LDC R25, c[0x0][0x144] ;  /* 0x00005100ff197b82 */ /* 0x000e700000000800 */
[----:B------:R-:W1:Y:S08]  /*7780*/  LDC R18, c[0x0][0x630] ;  /* 0x00018c00ff127b82 */ /* 0x000e700000000800 */
[----:B------:R-:W1:Y:S01]  /*7790*/  LDC.64 R20, c[0x0][0x620] ;  /* 0x00018800ff147b82 */ /* 0x000e620000000a00 */
[----:B--2---:R-:W-:-:S04]  /*77a0*/  ISETP.NE.U32.AND P0, PT, R16, RZ, PT ;  /* 0x000000ff1000720c */ /* 0x004fc80003f05070 */
[----:B------:R-:W-:Y:S02]  /*77b0*/  ISETP.NE.AND.EX P0, PT, R17, RZ, PT, P0 ;  /* 0x000000ff1100720c */ /* 0x000fe40003f05300 */
[----:B0-----:R-:W-:-:S05]  /*77c0*/  I2FP.F32.U32 R7, R22 ;  /* 0x0000001600077245 */ /* 0x001fca0000201000 */
[----:B------:R-:W-:-:S04]  /*77d0*/  FMUL R7, R7, UR6 ;  /* 0x0000000607077c20 */ /* 0x000fc80008400000 */
[----:B------:R0:W2:Y:S02]  /*77e0*/  F2I.U32.TRUNC.NTZ R23, R7 ;  /* 0x0000000700177305 */ /* 0x0000a4000020f000 */
[----:B----4-:R-:W-:Y:S05]  /*77f0*/  @!P0 BRA `(.L_x_167) ;  /* 0x0000000000288947 */ /* 0x010fea0003800000 */
[----:B0-----:R-:W0:Y:S02]  /*7800*/  LDC R7, c[0x0][0x634] ;  /* 0x00018d00ff077b82 */ /* 0x001e240000000800 */
        /* <DEDUP_REMOVED lines=9> */
.L_x_167:
[-CC-:B-1----:R-:W-:Y:S01]  /*78a0*/  SHF.R.U64 R19, R14, R18.reuse, R15.reuse ;  /* 0x000000120e137219 */ /* 0x182fe2000000120f */
[----:B------:R-:W1:Y:S01]  /*78b0*/  LDC.64 R30, c[0x0][0x640] ;  /* 0x00019000ff1e7b82 */ /* 0x000e620000000a00 */
[----:B0-----:R-:W-:Y:S01]  /*78c0*/  SHF.R.U32.HI R7, RZ, R18, R15 ;  /* 0x00000012ff077219 */ /* 0x001fe2000001160f */
[----:B--2---:R-:W-:Y:S01]  /*78d0*/  IMAD.MOV R23, RZ, RZ, -R23 ;  /* 0x000000ffff177224 */ /* 0x004fe200078e0a17 */
[----:B------:R-:W-:Y:S01]  /*78e0*/  IADD3 R13, P0, RZ, -R19, RZ ;  /* 0x80000013ff0d7210 */ /* 0x000fe20007f1e0ff */
[----:B------:R-:W-:Y:S02]  /*78f0*/  ULDC UR6, c[0x0][0x154] ;  /* 0x0000550000067ab9 */ /* 0x000fe40000000800 */
[----:B------:R-:W-:Y:S02]  /*7900*/  IMAD R25, R25, R23, R22 ;  /* 0x0000001719197224 */ /* 0x000fe400078e0216 */
[----:B------:R-:W0:Y:S01]  /*7910*/  LDC R14, c[0x0][0x618] ;  /* 0x00018600ff0e7b82 */ /* 0x000e220000000800 */
[----:B------:R-:W-:-:S02]  /*7920*/  IMAD.X R7, RZ, RZ, ~R7, P0 ;  /* 0x000000ffff077224 */ /* 0x000fc400000e0e07 */
[----:B------:R-:W-:-:S04]  /*7930*/  IMAD.WIDE.U32 R10, R13, R20, R2 ;  /* 0x000000140d0a7225 */ /* 0x000fc800078e0002 */
[----:B------:R-:W-:Y:S01]  /*7940*/  IMAD R12, R7, R20, RZ ;  /* 0x00000014070c7224 */ /* 0x000fe200078e02ff */
[----:B---3--:R-:W2:Y:S03]  /*7950*/  LDC R26, c[0x0][0x608] ;  /* 0x00018200ff1a7b82 */ /* 0x008ea60000000800 */
[----:B------:R-:W-:Y:S02]  /*7960*/  IMAD R7, R13, R21, R12 ;  /* 0x000000150d077224 */ /* 0x000fe400078e020c */
[----:B------:R-:W-:Y:S02]  /*7970*/  IMAD.MOV.U32 R13, RZ, RZ, 0x1 ;  /* 0x00000001ff0d7424 */ /* 0x000fe400078e00ff */
[----:B------:R-:W-:Y:S01]  /*7980*/  IMAD.IADD R7, R11, 0x1, R7 ;  /* 0x000000010b077824 */ /* 0x000fe200078e0207 */
[----:B------:R-:W3:Y:S01]  /*7990*/  LDC R28, c[0x0][0x658] ;  /* 0x00019600ff1c7b82 */ /* 0x000ee20000000800 */
[----:B------:R-:W-:-:S02]  /*79a0*/  I2FP.F32.U32 R11, R24 ;  /* 0x00000018000b7245 */ /* 0x000fc40000201000 */
[----:B-1----:R-:W-:-:S03]  /*79b0*/  ISETP.NE.U32.AND P0, PT, R30, RZ, PT ;  /* 0x000000ff1e00720c */ /* 0x002fc60003f05070 */
[----:B------:R-:W-:Y:S01]  /*79c0*/  FMUL R12, R11, UR6 ;  /* 0x000000060b0c7c20 */ /* 0x000fe20008400000 */
[----:B------:R-:W-:Y:S01]  /*79d0*/  ISETP.NE.AND.EX P0, PT, R31, RZ, PT, P0 ;  /* 0x000000ff1f00720c */ /* 0x000fe20003f05300 */
[----:B------:R-:W1:Y:S01]  /*79e0*/  LDC R23, c[0x0][0x148] ;  /* 0x00005200ff177b82 */ /* 0x000e620000000800 */
[-CC-:B0-----:R-:W-:Y:S01]  /*79f0*/  SHF.R.U64 R18, R10, R14.reuse, R7.reuse ;  /* 0x0000000e0a127219 */ /* 0x181fe20000001207 */
[----:B------:R0:W4:Y:S01]  /*7a00*/  F2I.U32.TRUNC.NTZ R20, R12 ;  /* 0x0000000c00147305 */ /* 0x000122000020f000 */
[----:B------:R-:W-:Y:S01]  /*7a10*/  SHF.R.U32.HI R7, RZ, R14, R7 ;  /* 0x0000000eff077219 */ /* 0x000fe20000011607 */
[----:B------:R-:W-:-:S04]  /*7a20*/  IMAD.MOV.U32 R11, RZ, RZ, -0x1 ;  /* 0xffffffffff0b7424 */ /* 0x000fc800078e00ff */
[----:B------:R-:W0:Y:S01]  /*7a30*/  LDC R22, c[0x0][0x600] ;  /* 0x00018000ff167b82 */ /* 0x000e220000000800 */
[-CC-:B--2---:R-:W-:Y:S02]  /*7a40*/  SHF.R.U64 R16, R18, R26.reuse, R7.reuse ;  /* 0x0000001a12107219 */ /* 0x184fe40000001207 */
[----:B------:R-:W-:-:S05]  /*7a50*/  SHF.R.U32.HI R7, RZ, R26, R7 ;  /* 0x0000001aff077219 */ /* 0x000fca0000011607 */
[----:B------:R-:W2:Y:S01]  /*7a60*/  LDC R29, c[0x0][0x648] ;  /* 0x00019200ff1d7b82 */ /* 0x000ea20000000800 */
[-C--:B---3--:R-:W-:Y:S02]  /*7a70*/  SHF.L.U32 R10, R11, R28.reuse, RZ ;  /* 0x0000001c0b0a7219 */ /* 0x088fe400000006ff */
[--C-:B------:R-:W-:Y:S02]  /*7a80*/  SHF.R.U64 R21, R16, R28, R7.reuse ;  /* 0x0000001c10157219 */ /* 0x100fe40000001207 */
[----:B------:R-:W-:Y:S02]  /*7a90*/  LOP3.LUT R27, RZ, R10, RZ, 0x33, !PT ;  /* 0x0000000aff1b7212 */ /* 0x000fe400078e33ff */
[-C--:B------:R-:W-:Y:S01]  /*7aa0*/  SHF.R.U32.HI R11, RZ, R28.reuse, R7 ;  /* 0x0000001cff0b7219 */ /* 0x080fe20000011607 */
[----:B------:R-:W3:Y:S01]  /*7ab0*/  LDC R32, c[0x0][0x638] ;  /* 0x00018e00ff207b82 */ /* 0x000ee20000000800 */
[----:B------:R-:W-:Y:S01]  /*7ac0*/  SHF.L.U32 R26, R13, R28, RZ ;  /* 0x0000001c0d1a7219 */ /* 0x000fe200000006ff */
[----:B------:R-:W-:-:S06]  /*7ad0*/  IMAD.MOV.U32 R10, RZ, RZ, R21 ;  /* 0x000000ffff0a7224 */ /* 0x000fcc00078e0015 */
[----:B------:R-:W0:Y:S01]  /*7ae0*/  LDC R33, c[0x0][0x610] ;  /* 0x00018400ff217b82 */ /* 0x000e220000000800 */
[----:B----4-:R-:W-:Y:S05]  /*7af0*/  @!P0 BRA `(.L_x_168) ;  /* 0x0000000000288947 */ /* 0x010fea0003800000 */
[----:B------:R-:W4:Y:S02]  /*7b00*/  LDC R10, c[0x0][0x64c] ;  /* 0x00019300ff0a7b82 */ /* 0x000f240000000800 */
[----:B----4-:R-:W-:-:S05]  /*7b10*/  IADD3 R7, P0, R21, R10, RZ ;  /* 0x0000000a15077210 */ /* 0x010fca0007f1e0ff */
[----:B------:R-:W-:-:S04]  /*7b20*/  IMAD.X R17, RZ, RZ, R11, P0 ;  /* 0x000000ffff117224 */ /* 0x000fc800000e060b */
[----:B------:R-:W-:-:S04]  /*7b30*/  IMAD.WIDE.U32 R10, R17, R30, RZ ;  /* 0x0000001e110a7225 */ /* 0x000fc800078e00ff */
[----:B0-----:R-:W-:-:S04]  /*7b40*/  IMAD.WIDE.U32 R12, P0, R7, R31, R10 ;  /* 0x0000001f070c7225 */ /* 0x001fc8000780000a */
[----:B------:R-:W-:-:S04]  /*7b50*/  IMAD.WIDE.U32 R10, R7, R30, RZ ;  /* 0x0000001e070a7225 */ /* 0x000fc800078e00ff */
[----:B------:R-:W-:Y:S01]  /*7b60*/  IMAD.X R15, RZ, RZ, RZ, P0 ;  /* 0x000000ffff0f7224 */ /* 0x000fe200000e06ff */
[----:B------:R-:W-:Y:S01]  /*7b70*/  IADD3 RZ, P0, R11, R12, RZ ;  /* 0x0000000c0bff7210 */ /* 0x000fe20007f1e0ff */
[----:B------:R-:W-:-:S04]  /*7b80*/  IMAD.MOV.U32 R14, RZ, RZ, R13 ;  /* 0x000000ffff0e7224 */ /* 0x000fc800078e000d */
[----:B------:R-:W-:-:S08]  /*7b90*/  IMAD.WIDE.U32.X R10, R17, R31, R14, P0 ;  /* 0x0000001f110a7225 */ /* 0x000fd000000e040e */
.L_x_168:
[----:B--2---:R-:W-:Y:S01]  /*7ba0*/  SHF.R.U64 R7, R10, R29, R11 ;  /* 0x0000001d0a077219 */ /* 0x004fe2000000120b */
[----:B0-----:R-:W-:Y:S01]  /*7bb0*/  VIADD R11, R22, 0xffffffff ;  /* 0xffffffff160b7836 */ /* 0x001fe20000000000 */
[----:B------:R-:W-:Y:S01]  /*7bc0*/  LOP3.LUT R28, R16, R27, RZ, 0xc0, !PT ;  /* 0x0000001b101c7212 */ /* 0x000fe200078ec0ff */
[----:B------:R-:W-:Y:S02]  /*7bd0*/  IMAD.MOV R20, RZ, RZ, -R20 ;  /* 0x000000ffff147224 */ /* 0x000fe400078e0a14 */
[----:B------:R-:W-:Y:S01]  /*7be0*/  IMAD.MOV R10, RZ, RZ, -R7 ;  /* 0x000000ffff0a7224 */ /* 0x000fe200078e0a07 */
[----:B------:R-:W-:Y:S01]  /*7bf0*/  LOP3.LUT R18, R18, R11, RZ, 0xc0, !PT ;  /* 0x0000000b12127212 */ /* 0x000fe200078ec0ff */
[----:B------:R-:W-:Y:S02]  /*7c00*/  IMAD R28, R26, R7, R28 ;  /* 0x000000071a1c7224 */ /* 0x000fe400078e021c */
[----:B-1----:R-:W-:Y:S02]  /*7c10*/  @P2 IMAD R25, R23, R20, R24 ;  /* 0x0000001417192224 */ /* 0x002fe400078e0218 */
[----:B---3--:R-:W-:-:S02]  /*7c20*/  IMAD R7, R10, R32, R21 ;  /* 0x000000200a077224 */ /* 0x008fc400078e0215 */
[----:B------:R-:W-:Y:S02]  /*7c30*/  IMAD R28, R28, R33, R25 ;  /* 0x000000211c1c7224 */ /* 0x000fe400078e0219 */
[----:B------:R-:W-:Y:S02]  /*7c40*/  IMAD R7, R7, R22, R18 ;  /* 0x0000001607077224 */ /* 0x000fe400078e0212 */
[----:B------:R-:W-:-:S03]  /*7c50*/  IMAD.MOV.U32 R11, RZ, RZ, 0x1 ;  /* 0x00000001ff0b7424 */ /* 0x000fc600078e00ff */
[----:B------:R-:W-:Y:S02]  /*7c60*/  SEL R10, R7, R28, !P2 ;  /* 0x0000001c070a7207 */ /* 0x000fe40005000000 */
[----:B------:R-:W-:Y:S01]  /*7c70*/  SEL R28, R28, R7, !P2 ;  /* 0x000000071c1c7207 */ /* 0x000fe20005000000 */
[----:B------:R-:W-:-:S07]  /*7c80*/  IMAD.MOV.U32 R7, RZ, RZ, R19 ;  /* 0x000000ffff077224 */ /* 0x000fce00078e0013 */
.L_x_166:
[----:B------:R-:W-:Y:S01]  /*7c90*/  UIADD3 UR5, UR9, UR5, URZ ;  /* 0x0000000509057290 */ /* 0x000fe2000fffe03f */
[----:B------:R-:W-:Y:S01]  /*7ca0*/  LOP3.LUT P0, RZ, R11, 0xff, RZ, 0xc0, !PT ;  /* 0x000000ff0bff7812 */ /* 0x000fe2000780c0ff */
[----:B------:R-:W-:Y:S02]  /*7cb0*/  IMAD.MOV.U32 R11, RZ, RZ, R28 ;  /* 0x000000ffff0b7224 */ /* 0x000fe400078e001c */
[----:B------:R-:W-:Y:S02]  /*7cc0*/  USHF.R.U32.HI UR6, URZ, 0x2, UR5 ;  /* 0x000000023f067899 */ /* 0x000fe40008011605 */
[----:B------:R-:W-:Y:S02]  /*7cd0*/  UISETP.GT.U32.AND UP1, UPT, UR5, 0x3, UPT ;  /* 0x000000030500788c */ /* 0x000fe4000bf24070 */
[----:B------:R-:W-:Y:S02]  /*7ce0*/  ULOP3.LUT UR6, UR6, 0x1, URZ, 0xc0, !UPT ;  /* 0x0000000106067892 */ /* 0x000fe4000f8ec03f */
[----:B------:R-:W-:-:S02]  /*7cf0*/  UISETP.LT.U32.AND UP1, UPT, UR9, 0x4, UP1 ;  /* 0x000000040900788c */ /* 0x000fc40008f21070 */
[----:B------:R-:W-:Y:S02]  /*7d00*/  UISETP.NE.U32.AND UP0, UPT, UR6, 0x1, UPT ;  /* 0x000000010600788c */ /* 0x000fe4000bf05070 */
[----:B------:R-:W-:Y:S02]  /*7d10*/  USEL UR7, URZ, 0x1, !UP1 ;  /* 0x000000013f077887 */ /* 0x000fe4000c800000 */
[----:B------:R-:W-:Y:S02]  /*7d20*/  UISETP.GT.U32.AND UP0, UPT, UR9, 0x3, !UP0 ;  /* 0x000000030900788c */ /* 0x000fe4000c704070 */
[----:B------:R-:W-:Y:S02]  /*7d30*/  ULOP3.LUT UR5, UR5, 0x3, URZ, 0xc0, !UPT ;  /* 0x0000000305057892 */ /* 0x000fe4000f8ec03f */
[----:B------:R-:W-:-:S04]  /*7d40*/  USEL UR6, URZ, 0x1, !UP0 ;  /* 0x000000013f067887 */ /* 0x000fc8000c000000 */
[----:B------:R-:W-:Y:S01]  /*7d50*/  ULOP3.LUT UR4, UR6, UR4, UR7, 0x96, !UPT ;  /* 0x0000000406047292 */ /* 0x000fe2000f8e9607 */
[----:B------:R-:W-:Y:S11]  /*7d60*/  @P0 BRA `(.L_x_169) ;  /* 0xffffff9400180947 */ /* 0x000ff6000383ffff */
[----:B------:R-:W-:Y:S05]  /*7d70*/  EXIT ;  /* 0x000000000000794d */ /* 0x000fea0003800000 */
.L_x_7:
[----:B0-----:R-:W-:Y:S01]  /*7d80*/  ULDC.64 UR4, c[0x0][0x650] ;  /* 0x0001940000047ab9 */ /* 0x001fe20000000a00 */
        /* <DEDUP_REMOVED lines=25> */
.L_x_171:
[----:B------:R-:W0:Y:S01]  /*7f20*/  LDC.64 R28, c[0x0][0x640] ;  /* 0x00019000ff1c7b82 */ /* 0x000e220000000a00 */
[-CC-:B------:R-:W-:Y:S01]  /*7f30*/  SHF.R.U64 R21, R16, R6.reuse, R17.reuse ;  /* 0x0000000610157219 */ /* 0x180fe20000001211 */
[----:B------:R-:W-:Y:S01]  /*7f40*/  IMAD.MOV.U32 R31, RZ, RZ, 0x1 ;  /* 0x00000001ff1f7424 */ /* 0x000fe200078e00ff */
[----:B------:R-:W-:Y:S02]  /*7f50*/  SHF.R.U32.HI R5, RZ, R6, R17 ;  /* 0x00000006ff057219 */ /* 0x000fe40000011611 */
        /* <DEDUP_REMOVED lines=9> */
[----:B0-----:R-:W-:Y:S01]  /*7ff0*/  ISETP.NE.U32.AND P0, PT, R28, RZ, PT ;  /* 0x000000ff1c00720c */ /* 0x001fe20003f05070 */
[----:B------:R-:W-:-:S03]  /*8000*/  IMAD.MOV.U32 R11, RZ, RZ, -0x1 ;  /* 0xffffffffff0b7424 */ /* 0x000fc600078e00ff */
[----:B------:R-:W-:Y:S02]  /*8010*/  ISETP.NE.AND.EX P0, PT, R29, RZ, PT, P0 ;  /* 0x000000ff1d00720c */ /* 0x000fe40003f05300 */
[----:B------:R-:W0:Y:S01]  /*8020*/  LDC R24, c[0x0][0x600] ;  /* 0x00018000ff187b82 */ /* 0x000e220000000800 */
[-CC-:B-1----:R-:W-:Y:S02]  /*8030*/  SHF.R.U64 R18, R10, R14.reuse, R5.reuse ;  /* 0x0000000e0a127219 */ /* 0x182fe40000001205 */
[----:B------:R-:W-:-:S05]  /*8040*/  SHF.R.U32.HI R5, RZ, R14, R5 ;  /* 0x0000000eff057219 */ /* 0x000fca0000011605 */
        /* <DEDUP_REMOVED lines=21> */
.L_x_172:
[----:B-1----:R-:W-:Y:S01]  /*81a0*/  SHF.R.U64 R6, R10, R25, R11 ;  /* 0x000000190a067219 */ /* 0x002fe2000000120b */
[----:B0-----:R-:W-:Y:S01]  /*81b0*/  VIADD R11, R24, 0xffffffff ;  /* 0xffffffff180b7836 */ /* 0x001fe20000000000 */
[----:B------:R-:W-:Y:S01]  /*81c0*/  SHF.L.U32 R9, R31, R26, RZ ;  /* 0x0000001a1f097219 */ /* 0x000fe200000006ff */
[----:B------:R-:W-:Y:S01]  /*81d0*/  @P2 IMAD R12, R13, R20, R8 ;  /* 0x000000140d0c2224 */ /* 0x000fe200078e0208 */
[----:B------:R-:W-:Y:S01]  /*81e0*/  LOP3.LUT R5, R22, R33, RZ, 0xc0, !PT ;  /* 0x0000002116057212 */ /* 0x000fe200078ec0ff */
[----:B------:R-:W-:Y:S01]  /*81f0*/  IMAD.MOV R10, RZ, RZ, -R6 ;  /* 0x000000ffff0a7224 */ /* 0x000fe200078e0a06 */
[----:B------:R-:W-:Y:S01]  /*8200*/  LOP3.LUT R18, R18, R11, RZ, 0xc0, !PT ;  /* 0x0000000b12127212 */ /* 0x000fe200078ec0ff */
[----:B------:R-:W-:Y:S02]  /*8210*/  IMAD.MOV.U32 R8, RZ, RZ, 0x1 ;  /* 0x00000001ff087424 */ /* 0x000fe400078e00ff */
[----:B------:R-:W-:Y:S02]  /*8220*/  IMAD R9, R9, R6, R5 ;  /* 0x0000000609097224 */ /* 0x000fe400078e0205 */
[----:B--2---:R-:W-:-:S02]  /*8230*/  IMAD R5, R10, R27, R23 ;  /* 0x0000001b0a057224 */ /* 0x004fc400078e0217 */
[----:B---3--:R-:W-:Y:S02]  /*8240*/  IMAD R6, R9, R30, R12 ;  /* 0x0000001e09067224 */ /* 0x008fe400078e020c */
[----:B------:R-:W-:Y:S01]  /*8250*/  IMAD R9, R5, R24, R18 ;  /* 0x0000001805097224 */ /* 0x000fe200078e0212 */
[----:B------:R-:W-:Y:S01]  /*8260*/  PRMT R5, R8, 0x7610, R5 ;  /* 0x0000761008057816 */ /* 0x000fe20000000005 */
[----:B------:R-:W-:-:S03]  /*8270*/  IMAD.MOV.U32 R15, RZ, RZ, R21 ;  /* 0x000000ffff0f7224 */ /* 0x000fc600078e0015 */
[----:B------:R-:W-:Y:S02]  /*8280*/  SEL R16, R9, R6, !P2 ;  /* 0x0000000609107207 */ /* 0x000fe40005000000 */
[----:B------:R-:W-:-:S07]  /*8290*/  SEL R6, R6, R9, !P2 ;  /* 0x0000000906067207 */ /* 0x000fce0005000000 */
.L_x_170:
[----:B------:R-:W-:-:S08]  /*82a0*/  NOP ;  /* 0x0000000000007918 */ /* 0x000fd00000000000 */
[----:B------:R-:W0:-:S00]  /*82b0*/  USETMAXREG.DEALLOC.CTAPOOL 0x28 ;  /* 0x00000028000079c8 */ /* 0x000e0000080e0500 */
[----:B0-----:R-:W-:-:S13]  /*82c0*/  ISETP.NE.AND P0, PT, R7, RZ, PT ;  /* 0x000000ff0700720c */ /* 0x001fda0003f05270 */
[----:B------:R-:W-:Y:S05]  /*82d0*/  @P0 EXIT ;  /* 0x000000000000094d */ /* 0x000fea0003800000 */
[----:B------:R-:W-:Y:S01]  /*82e0*/  LOP3.LUT P0, RZ, R5, 0xff, RZ, 0xc0, !PT ;  /* 0x000000ff05ff7812 */ /* 0x000fe2000780c0ff */
[----:B------:R-:W-:Y:S02]  /*82f0*/  IMAD.MOV.U32 R14, RZ, RZ, 0x1 ;  /* 0x00000001ff0e7424 */ /* 0x000fe400078e00ff */
[----:B------:R-:W-:-:S10]  /*8300*/  IMAD.MOV.U32 R13, RZ, RZ, RZ ;  /* 0x000000ffff0d7224 */ /* 0x000fd400078e00ff */
[----:B------:R-:W-:Y:S05]  /*8310*/  @!P0 BRA `(.L_x_173) ;  /* 0x0000000c00348947 */ /* 0x000fea0003800000 */
[----:B------:R-:W0:Y:S01]  /*8320*/  LDC R5, c[0x0][0x28c] ;  /* 0x0000a300ff057b82 */ /* 0x000e220000000800 */
[----:B------:R-:W-:Y:S01]  /*8330*/  ULDC UR6, c[0x0][0x658] ;  /* 0x0001960000067ab9 */ /* 0x000fe20000000800 */
[----:B------:R-:W-:Y:S01]  /*8340*/  UMOV UR9, 0xffffffff ;  /* 0xffffffff00097882 */ /* 0x000fe20000000000 */
[----:B------:R-:W-:Y:S01]  /*8350*/  ULDC UR8, c[0x0][0xc] ;  /* 0x0000030000087ab9 */ /* 0x000fe20000000800 */
[----:B------:R-:W-:Y:S01]  /*8360*/  USHF.L.U32 UR11, UR9, UR6, URZ ;  /* 0x00000006090b7299 */ /* 0x000fe2000800063f */
[----:B------:R-:W-:Y:S01]  /*8370*/  BSSY B0, `(.L_x_173) ;  /* 0x00000c7000007945 */ /* 0x000fe20003800000 */
[----:B------:R-:W-:Y:S01]  /*8380*/  UMOV UR10, 0x1 ;  /* 0x00000001000a7882 */ /* 0x000fe20000000000 */
[----:B------:R-:W-:Y:S01]  /*8390*/  ULDC UR9, c[0x0][0x10] ;  /* 0x0000040000097ab9 */ /* 0x000fe20000000800 */
[----:B------:R-:W1:Y:S01]  /*83a0*/  S2UR UR4, SR_CgaCtaId ;  /* 0x00000000000479c3 */ /* 0x000e620000008800 */
[----:B------:R-:W-:Y:S01]  /*83b0*/  UIMAD.WIDE.U32 UR8, UR8, UR9, URZ ;  /* 0x00000009080872a5 */ /* 0x000fe2000f8e003f */
[----:B------:R-:W-:Y:S01]  /*83c0*/  IMAD.MOV.U32 R11, RZ, RZ, 0x1 ;  /* 0x00000001ff0b7424 */ /* 0x000fe200078e00ff */
[----:B------:R-:W-:Y:S01]  /*83d0*/  USHF.L.U32 UR6, UR10, UR6, URZ ;  /* 0x000000060a067299 */ /* 0x000fe2000800063f */
[----:B------:R-:W-:Y:S01]  /*83e0*/  LOP3.LUT R17, R4, 0x2, RZ, 0xfc, !PT ;  /* 0x0000000204117812 */ /* 0x000fe200078efcff */
[----:B------:R-:W-:Y:S01]  /*83f0*/  IMAD.MOV.U32 R14, RZ, RZ, 0x1 ;  /* 0x00000001ff0e7424 */ /* 0x000fe200078e00ff */
[----:B------:R-:W-:Y:S01]  /*8400*/  ULDC UR10, c[0x0][0x14] ;  /* 0x00000500000a7ab9 */ /* 0x000fe20000000800 */
[----:B------:R-:W-:Y:S01]  /*8410*/  IMAD.MOV.U32 R13, RZ, RZ, RZ ;  /* 0x000000ffff0d7224 */ /* 0x000fe200078e00ff */
[----:B------:R-:W-:-:S02]  /*8420*/  UIMAD.WIDE.U32 UR22, UR8, UR10, URZ ;  /* 0x0000000a081672a5 */ /* 0x000fc4000f8e003f */
[----:B------:R-:W-:Y:S01]  /*8430*/  UIMAD UR13, UR9, UR10, URZ ;  /* 0x0000000a090d72a4 */ /* 0x000fe2000f8e023f */
[----:B------:R-:W-:Y:S01]  /*8440*/  ULDC UR5, c[0x0][0x600] ;  /* 0x0001800000057ab9 */ /* 0x000fe20000000800 */
[----:B------:R-:W-:Y:S02]  /*8450*/  ULOP3.LUT UR19, URZ, UR11, URZ, 0x33, !UPT ;  /* 0x0000000b3f137292 */ /* 0x000fe4000f8e333f */
[----:B------:R-:W-:Y:S01]  /*8460*/  UIADD3 UR5, UR5, -0x1, URZ ;  /* 0xffffffff05057890 */ /* 0x000fe2000fffe03f */
[----:B0-----:R-:W-:Y:S01]  /*8470*/  VIADD R5, R5, 0x1f ;  /* 0x0000001f05057836 */ /* 0x001fe20000000000 */
[----:B------:R-:W-:Y:S01]  /*8480*/  UIADD3 UR13, UR23, UR13, URZ ;  /* 0x0000000d170d7290 */ /* 0x000fe2000fffe03f */
[----:B------:R-:W-:-:S03]  /*8490*/  ULDC.64 UR24, c[0x0][0x198] ;  /* 0x0000660000187ab9 */ /* 0x000fc60000000a00 */
[----:B------:R-:W-:Y:S01]  /*84a0*/  SHF.R.S32.HI R8, RZ, 0x1f, R5 ;  /* 0x0000001fff087819 */ /* 0x000fe20000011405 */
[----:B-1----:R-:W-:-:S03]  /*84b0*/  USHF.L.U32 UR7, UR4, 0x6, URZ ;  /* 0x0000000604077899 */ /* 0x002fc6000800063f */
[----:B------:R-:W-:Y:S01]  /*84c0*/  LEA.HI R8, R8, R5, RZ, 0x5 ;  /* 0x0000000508087211 */ /* 0x000fe200078f28ff */
[----:B------:R-:W-:Y:S02]  /*84d0*/  USHF.L.U32 UR4, UR4, 0xb, URZ ;  /* 0x0000000b04047899 */ /* 0x000fe4000800063f */
[----:B------:R-:W-:Y:S01]  /*84e0*/  ULOP3.LUT UR7, UR7, 0x40, URZ, 0xc0, !UPT ;  /* 0x0000004007077892 */ /* 0x000fe2000f8ec03f */
[----:B------:R-:W-:-:S05]  /*84f0*/  SHF.R.S32.HI R12, RZ, 0x5, R8 ;  /* 0x00000005ff0c7819 */ /* 0x000fca0000011408 */
[----:B------:R-:W-:-:S07]  /*8500*/  VIADD R10, R12, 0x1 ;  /* 0x000000010c0a7836 */ /* 0x000fce0000000000 */
.L_x_184:
[----:B------:R-:W-:-:S03]  /*8510*/  UMOV UR8, 0xffffffff ;  /* 0xffffffff00087882 */ /* 0x000fc60000000000 */
[----:B------:R-:W-:Y:S05]  /*8520*/  BRA.DIV UR8, `(.L_x_174) ;  /* 0x0000000e08a07947 */ /* 0x000fea000b800000 */
[----:B------:R-:W-:-:S13]  /*8530*/  ELECT P0, URZ, PT ;  /* 0x00000000003f782f */ /* 0x000fda0003800000 */
.L_x_195:
[----:B------:R-:W0:Y:S01]  /*8540*/  LDC R5, c[0x0][0x28c] ;  /* 0x0000a300ff057b82 */ /* 0x000e220000000800 */
[----:B------:R-:W-:Y:S01]  /*8550*/  BSSY B1, `(.L_x_175) ;  /* 0x0000037000017945 */ /* 0x000fe20003800000 */
[----:B0-----:R-:W-:-:S13]  /*8560*/  ISETP.LT.OR P0, PT, R5, 0x1, !P0 ;  /* 0x000000010500780c */ /* 0x001fda0004701670 */
[----:B------:R-:W-:Y:S05]  /*8570*/  @P0 BRA `(.L_x_176) ;  /* 0x0000000000d00947 */ /* 0x000fea0003800000 */
[----:B------:R-:W-:Y:S01]  /*8580*/  IMAD.SHL.U32 R18, R6, 0x80, RZ ;  /* 0x0000008006127824 */ /* 0x000fe200078e00ff */
[----:B------:R-:W-:Y:S01]  /*8590*/  LEA R16, R16, UR7, 0x7 ;  /* 0x0000000710107c11 */ /* 0x000fe2000f8e38ff */
[----:B------:R-:W-:Y:S02]  /*85a0*/  IMAD.MOV.U32 R21, RZ, RZ, RZ ;  /* 0x000000ffff157224 */ /* 0x000fe400078e00ff */
[----:B------:R-:W-:Y:S02]  /*85b0*/  IMAD.MOV.U32 R5, RZ, RZ, R10 ;  /* 0x000000ffff057224 */ /* 0x000fe400078e000a */
[----:B------:R-:W-:Y:S02]  /*85c0*/  IMAD.MOV.U32 R6, RZ, RZ, R14 ;  /* 0x000000ffff067224 */ /* 0x000fe400078e000e */
[----:B------:R-:W-:-:S07]  /*85d0*/  IMAD.MOV.U32 R7, RZ, RZ, R13 ;  /* 0x000000ffff077224 */ /* 0x000fce00078e000d */
.L_x_179:
[----:B------:R-:W0:Y:S01]  /*85e0*/  S2R R9, SR_CgaCtaId ;  /* 0x0000000000097919 */ /* 0x000e220000008800 */
[----:B------:R-:W-:Y:S02]  /*85f0*/  MOV R8, 0x400 ;  /* 0x0000040000087802 */ /* 0x000fe40000000f00 */
[----:B------:R-:W-:Y:S02]  /*8600*/  LOP3.LUT P1, RZ, R0, 0x7f, RZ, 0xc0, !PT ;  /* 0x0000007f00ff7812 */ /* 0x000fe4000782c0ff */
[----:B0-----:R-:W-:Y:S02]  /*8610*/  LEA R20, R9, R8, 0x18 ;  /* 0x0000000809147211 */ /* 0x001fe400078ec0ff */
[----:B------:R-:W-:-:S09]  /*8620*/  SHF.L.U32 R8, R6, 0x1f, RZ ;  /* 0x0000001f06087819 */ /* 0x000fd200000006ff */
[----:B------:R-:W0:Y:S01]  /*8630*/  @!P1 LDC R9, c[0x0][0x500] ;  /* 0x00014000ff099b82 */ /* 0x000e220000000800 */
[----:B------:R-:W-:-:S04]  /*8640*/  IMAD R19, R7, 0x8, R20 ;  /* 0x0000000807137824 */ /* 0x000fc800078e0214 */
[----:B------:R-:W1:Y:S02]  /*8650*/  SYNCS.PHASECHK.TRANS64.TRYWAIT P0, [R19+URZ+0x20], R8 ;  /* 0x00002008130075a7 */ /* 0x000e64000800017f */
[----:B-1----:R-:W-:Y:S05]  /*8660*/  @!P0 BRA `(.L_x_177) ;  /* 0x0000000c00708947 */ /* 0x002fea0003800000 */
.L_x_196:
[----:B-1----:R-:W-:Y:S01]  /*8670*/  PRMT R8, R17, 0x9910, RZ ;  /* 0x0000991011087816 */ /* 0x002fe200000000ff */
[----:B0-----:R0:W-:Y:S03]  /*8680*/  @!P1 SYNCS.ARRIVE.TRANS64 RZ, [R19+URZ], R9 ;  /* 0x0000000913ff99a7 */ /* 0x0011e6000800003f */
[----:B------:R-:W-:-:S13]  /*8690*/  ISETP.NE.AND P0, PT, R8, 0x2, PT ;  /* 0x000000020800780c */ /* 0x000fda0003f05270 */
[----:B0-----:R-:W-:Y:S05]  /*86a0*/  @P0 BRA `(.L_x_178) ;  /* 0x0000000000040947 */ /* 0x001fea0003800000 */
[----:B------:R-:W-:Y:S01]  /*86b0*/  BPT.TRAP 0x1 ;  /* 0x000000040000795c */ /* 0x000fe20000300000 */
.L_x_178:
[----:B------:R-:W-:Y:S01]  /*86c0*/  R2UR UR8, R7 ;  /* 0x00000000070872ca */ /* 0x000fe200000e0000 */
[----:B------:R-:W-:Y:S01]  /*86d0*/  VIADD R5, R5, 0xffffffff ;  /* 0xffffffff05057836 */ /* 0x000fe20000000000 */
[----:B------:R-:W-:Y:S01]  /*86e0*/  R2UR UR18, R20 ;  /* 0x00000000141272ca */ /* 0x000fe200000e0000 */
[----:B------:R-:W-:Y:S01]  /*86f0*/  UIADD3 UR14, UP0, UR24, 0xf0, URZ ;  /* 0x000000f0180e7890 */ /* 0x000fe2000ff1e03f */
[----:B------:R-:W-:Y:S01]  /*8700*/  R2UR UR20, R18 ;  /* 0x00000000121472ca */ /* 0x000fe200000e0000 */
[----:B------:R-:W-:Y:S01]  /*8710*/  UIADD3 UR26, UP1, UR24, 0x1f0, URZ ;  /* 0x000001f0181a7890 */ /* 0x000fe2000ff3e03f */
[----:B------:R-:W-:Y:S01]  /*8720*/  R2UR UR9, R19 ;  /* 0x00000000130972ca */ /* 0x000fe200000e0000 */
[----:B------:R-:W-:Y:S01]  /*8730*/  UIADD3.X UR15, URZ, UR25, URZ, UP0, !UPT ;  /* 0x000000193f0f7290 */ /* 0x000fe200087fe43f */
[----:B------:R-:W-:Y:S01]  /*8740*/  R2UR UR10, R21 ;  /* 0x00000000150a72ca */ /* 0x000fe200000e0000 */
[----:B------:R-:W-:Y:S01]  /*8750*/  VIADD R7, R7, 0x1 ;  /* 0x0000000107077836 */ /* 0x000fe20000000000 */
[----:B------:R-:W-:Y:S01]  /*8760*/  R2UR UR12, R15 ;  /* 0x000000000f0c72ca */ /* 0x000fe200000e0000 */
[----:B------:R-:W-:Y:S01]  /*8770*/  UIADD3.X UR27, URZ, UR25, URZ, UP1, !UPT ;  /* 0x000000193f1b7290 */ /* 0x000fe20008ffe43f */
[----:B------:R-:W-:Y:S01]  /*8780*/  R2UR UR21, R16 ;  /* 0x00000000101572ca */ /* 0x000fe200000e0000 */
[----:B------:R-:W-:Y:S01]  /*8790*/  USHF.L.U32 UR8, UR8, 0xc, URZ ;  /* 0x0000000c08087899 */ /* 0x000fe2000800063f */
[----:B------:R-:W-:Y:S01]  /*87a0*/  ISETP.GT.AND P1, PT, R5, 0x1, PT ;  /* 0x000000010500780c */ /* 0x000fe20003f24270 */
[----:B------:R-:W-:Y:S01]  /*87b0*/  UMOV UR16, 0x0 ;  /* 0x0000000000107882 */ /* 0x000fe20000000000 */
[----:B------:R-:W-:Y:S01]  /*87c0*/  UMOV UR17, 0x10000000 ;  /* 0x1000000000117882 */ /* 0x000fe20000000000 */
[----:B------:R-:W-:Y:S01]  /*87d0*/  ULOP3.LUT UR11, UR8, 0x800, UR4, 0xf8, !UPT ;  /* 0x00000800080b7892 */ /* 0x000fe2000f8ef804 */
[----:B------:R-:W-:Y:S01]  /*87e0*/  ISETP.NE.AND P0, PT, R7, 0x4, PT ;  /* 0x000000040700780c */ /* 0x000fe20003f05270 */
[----:B------:R-:W-:Y:S01]  /*87f0*/  UIADD3 UR8, UR18, 0x100, UR8 ;  /* 0x0000010012087890 */ /* 0x000fe2000fffe008 */
[----:B------:R-:W-:Y:S01]  /*8800*/  VIADD R21, R21, 0x20 ;  /* 0x0000002015157836 */ /* 0x000fe20000000000 */
[----:B------:R-:W-:Y:S01]  /*8810*/  UIADD3 UR18, UR18, 0x4100, UR11 ;  /* 0x0000410012127890 */ /* 0x000fe2000fffe00b */
[----:B------:R-:W-:Y:S01]  /*8820*/  SEL R9, RZ, 0x1, P0 ;  /* 0x00000001ff097807 */ /* 0x000fe20000000000 */
[----:B------:R-:W-:Y:S01]  /*8830*/  UMOV UR28, 0x30000 ;  /* 0x00030000001c7882 */ /* 0x000fe20000000000 */
[----:B------:R-:W-:Y:S01]  /*8840*/  UMOV UR11, UR20 ;  /* 0x00000014000b7c82 */ /* 0x000fe20008000000 */
[----:B------:R-:W-:-:S02]  /*8850*/  SEL R7, R7, RZ, P0 ;  /* 0x000000ff07077207 */ /* 0x000fc40000000000 */
[----:B------:R-:W-:Y:S01]  /*8860*/  LOP3.LUT R6, R6, R9, RZ, 0x3c, !PT ;  /* 0x0000000906067212 */ /* 0x000fe200078e3cff */
[----:B------:R0:W-:Y:S02]  /*8870*/  UTMALDG.3D [UR8], [UR14], desc[UR16] ;  /* 0x000010080e0075b4 */ /* 0x0001e40008011000 */
[----:B0-----:R-:W-:Y:S01]  /*8880*/  UMOV UR8, UR18 ;  /* 0x0000001200087c82 */ /* 0x001fe20008000000 */
[----:B------:R-:W-:Y:S02]  /*8890*/  UMOV UR11, UR21 ;  /* 0x00000015000b7c82 */ /* 0x000fe40008000000 */
[----:B------:R0:W-:Y:S02]  /*88a0*/  UTMALDG.3D.MULTICAST [UR8], [UR26], UR28, desc[UR16] ;  /* 0x000010081a0073b4 */ /* 0x0001e4000801181c */
[----:B0-----:R-:W-:Y:S05]  /*88b0*/  @P1 BRA `(.L_x_179) ;  /* 0xfffffffc00481947 */ /* 0x001fea000383ffff */
.L_x_176:
[----:B------:R-:W-:Y:S05]  /*88c0*/  BSYNC B1 ;  /* 0x0000000000017941 */ /* 0x000fea0003800000 */
.L_x_175:
[----:B------:R-:W-:Y:S01]  /*88d0*/  LOP3.LUT P1, RZ, R11, 0xff, RZ, 0xc0, !PT ;  /* 0x000000ff0bff7812 */ /* 0x000fe2000782c0ff */
[----:B------:R-:W-:Y:S01]  /*88e0*/  IMAD.IADD R13, R12, 0x1, R13 ;  /* 0x000000010c0d7824 */ /* 0x000fe200078e020d */
[----:B------:R-:W-:Y:S01]  /*88f0*/  IADD3 R2, P3, R2, UR22, RZ ;  /* 0x0000001602027c10 */ /* 0x000fe2000ff7e0ff */
[----:B------:R-:W-:Y:S01]  /*8900*/  ULDC.64 UR8, c[0x0][0x650] ;  /* 0x0001940000087ab9 */ /* 0x000fe20000000a00 */
[----:B------:R-:W-:Y:S01]  /*8910*/  BSSY B1, `(.L_x_180) ;  /* 0x000006a000017945 */ /* 0x000fe20003800000 */
[----:B------:R-:W-:Y:S01]  /*8920*/  IMAD.MOV.U32 R16, RZ, RZ, -0x1 ;  /* 0xffffffffff107424 */ /* 0x000fe200078e00ff */
[----:B------:R-:W-:Y:S01]  /*8930*/  SHF.R.U32.HI R5, RZ, 0x2, R13 ;  /* 0x00000002ff057819 */ /* 0x000fe2000001160d */
[----:B------:R-:W-:Y:S01]  /*8940*/  IMAD.MOV.U32 R15, RZ, RZ, -0x1 ;  /* 0xffffffffff0f7424 */ /* 0x000fe200078e00ff */
[----:B------:R-:W-:Y:S02]  /*8950*/  ISETP.GT.U32.AND P0, PT, R13, 0x3, PT ;  /* 0x000000030d00780c */ /* 0x000fe40003f04070 */
[----:B------:R-:W-:-:S02]  /*8960*/  LOP3.LUT R5, R5, 0x1, RZ, 0xc0, !PT ;  /* 0x0000000105057812 */ /* 0x000fc400078ec0ff */
[----:B------:R-:W-:Y:S01]  /*8970*/  ISETP.LT.U32.AND P0, PT, R12, 0x4, P0 ;  /* 0x000000040c00780c */ /* 0x000fe20000701070 */
[----:B------:R-:W0:Y:S01]  /*8980*/  @P1 S2R R7, SR_CgaCtaId ;  /* 0x0000000000071919 */ /* 0x000e220000008800 */
[----:B------:R-:W-:Y:S02]  /*8990*/  @P1 MOV R6, 0x400 ;  /* 0x0000040000061802 */ /* 0x000fe40000000f00 */
[----:B------:R-:W-:Y:S02]  /*89a0*/  IADD3.X R3, R3, UR13, RZ, P3, !PT ;  /* 0x0000000d03037c10 */ /* 0x000fe40009ffe4ff */
[----:B------:R-:W-:Y:S02]  /*89b0*/  ISETP.GE.U32.AND P3, PT, R2, UR8, PT ;  /* 0x0000000802007c0c */ /* 0x000fe4000bf66070 */
[----:B------:R-:W-:Y:S02]  /*89c0*/  LOP3.LUT R13, R13, 0x3, RZ, 0xc0, !PT ;  /* 0x000000030d0d7812 */ /* 0x000fe400078ec0ff */
[----:B------:R-:W-:-:S02]  /*89d0*/  PRMT R11, RZ, 0x7610, R11 ;  /* 0x00007610ff0b7816 */ /* 0x000fc4000000000b */
[----:B0-----:R-:W-:-:S04]  /*89e0*/  @P1 LEA R6, R7, R6, 0x18 ;  /* 0x0000000607061211 */ /* 0x001fc800078ec0ff */
[----:B------:R0:W-:Y:S01]  /*89f0*/  @P1 SYNCS.ARRIVE.TRANS64.A1T0 RZ, [R6+URZ+0x58], RZ ;  /* 0x000058ff06ff19a7 */ /* 0x0001e2000810003f */
[----:B------:R-:W-:Y:S02]  /*8a00*/  ISETP.NE.U32.AND P1, PT, R5, 0x1, PT ;  /* 0x000000010500780c */ /* 0x000fe40003f25070 */
[----:B------:R-:W-:Y:S02]  /*8a10*/  SEL R5, RZ, 0x1, !P0 ;  /* 0x00000001ff057807 */ /* 0x000fe40004000000 */
[----:B------:R-:W-:Y:S02]  /*8a20*/  ISETP.GE.U32.AND.EX P0, PT, R3, UR9, PT, P3 ;  /* 0x0000000903007c0c */ /* 0x000fe4000bf06130 */
[----:B------:R-:W-:-:S04]  /*8a30*/  ISETP.GT.U32.AND P1, PT, R12, 0x3, !P1 ;  /* 0x000000030c00780c */ /* 0x000fc80004f24070 */
[----:B0-----:R-:W-:-:S04]  /*8a40*/  SEL R6, RZ, 0x1, !P1 ;  /* 0x00000001ff067807 */ /* 0x001fc80004800000 */
[--C-:B------:R-:W-:Y:S01]  /*8a50*/  LOP3.LUT R14, R6, R14, R5.reuse, 0x96, !PT ;  /* 0x0000000e060e7212 */ /* 0x100fe200078e9605 */
[----:B------:R-:W-:Y:S01]  /*8a60*/  IMAD.MOV.U32 R6, RZ, RZ, -0x1 ;  /* 0xffffffffff067424 */ /* 0x000fe200078e00ff */
[----:B------:R-:W-:Y:S01]  /*8a70*/  PRMT R5, RZ, 0x7610, R5 ;  /* 0x00007610ff057816 */ /* 0x000fe20000000005 */
[----:B------:R-:W-:Y:S06]  /*8a80*/  @P0 BRA `(.L_x_181) ;  /* 0x0000000400480947 */ /* 0x000fec0003800000 */
[----:B------:R-:W0:Y:S01]  /*8a90*/  S2R R16, SR_CTAID.X ;  /* 0x0000000000107919 */ /* 0x000e220000002500 */
[----:B------:R-:W-:Y:S01]  /*8aa0*/  ULDC.64 UR8, c[0x0][0x628] ;  /* 0x00018a0000087ab9 */ /* 0x000fe20000000a00 */
[----:B------:R-:W1:Y:S01]  /*8ab0*/  LDC R19, c[0x0][0x144] ;  /* 0x00005100ff137b82 */ /* 0x000e620000000800 */
[----:B------:R-:W-:Y:S01]  /*8ac0*/  ISETP.NE.U32.AND P0, PT, RZ, UR8, PT ;  /* 0x00000008ff007c0c */ /* 0x000fe2000bf05070 */
[----:B------:R-:W2:Y:S01]  /*8ad0*/  S2R R5, SR_CTAID.Y ;  /* 0x0000000000057919 */ /* 0x000ea20000002600 */
[----:B------:R-:W-:Y:S01]  /*8ae0*/  ULDC UR10, c[0x0][0x150] ;  /* 0x00005400000a7ab9 */ /* 0x000fe20000000800 */
[----:B------:R-:W-:Y:S01]  /*8af0*/  ULDC UR11, c[0x0][0x630] ;  /* 0x00018c00000b7ab9 */ /* 0x000fe20000000800 */
[----:B------:R-:W-:Y:S01]  /*8b00*/  ISETP.NE.AND.EX P0, PT, RZ, UR9, PT, P0 ;  /* 0x00000009ff007c0c */ /* 0x000fe2000bf05300 */
[----:B------:R-:W-:Y:S01]  /*8b10*/  IMAD.MOV.U32 R6, RZ, RZ, R2 ;  /* 0x000000ffff067224 */ /* 0x000fe200078e0002 */
[----:B0-----:R-:W-:-:S05]  /*8b20*/  I2FP.F32.U32 R7, R16 ;  /* 0x0000001000077245 */ /* 0x001fca0000201000 */
[----:B------:R-:W-:Y:S01]  /*8b30*/  FMUL R18, R7, UR10 ;  /* 0x0000000a07127c20 */ /* 0x000fe20008400000 */
[----:B------:R-:W-:-:S05]  /*8b40*/  IMAD.MOV.U32 R7, RZ, RZ, R3 ;  /* 0x000000ffff077224 */ /* 0x000fca00078e0003 */
[----:B--2---:R-:W-:Y:S05]  /*8b50*/  @!P0 BRA `(.L_x_182) ;  /* 0x0000000000288947 */ /* 0x004fea0003800000 */
[----:B------:R-:W-:Y:S02]  /*8b60*/  ULDC UR10, c[0x0][0x634] ;  /* 0x00018d00000a7ab9 */ /* 0x000fe40000000800 */
[----:B------:R-:W-:-:S05]  /*8b70*/  IADD3 R7, P0, R2, UR10, RZ ;  /* 0x0000000a02077c10 */ /* 0x000fca000ff1e0ff */
[----:B------:R-:W-:-:S04]  /*8b80*/  IMAD.X R15, RZ, RZ, R3, P0 ;  /* 0x000000ffff0f7224 */ /* 0x000fc800000e0603 */
[----:B------:R-:W-:-:S04]  /*8b90*/  IMAD.WIDE.U32 R8, R15, UR8, RZ ;  /* 0x000000080f087c25 */ /* 0x000fc8000f8e00ff */
[----:B------:R-:W-:-:S04]  /*8ba0*/  IMAD.WIDE.U32 R8, P0, R7, UR9, R8 ;  /* 0x0000000907087c25 */ /* 0x000fc8000f800008 */
[----:B------:R-:W-:-:S04]  /*8bb0*/  IMAD.WIDE.U32 R6, R7, UR8, RZ ;  /* 0x0000000807067c25 */ /* 0x000fc8000f8e00ff */
[----:B------:R-:W-:Y:S01]  /*8bc0*/  IMAD.MOV.U32 R6, RZ, RZ, R9 ;  /* 0x000000ffff067224 */ /* 0x000fe200078e0009 */
[----:B------:R-:W-:Y:S01]  /*8bd0*/  IADD3 RZ, P1, R7, R8, RZ ;  /* 0x0000000807ff7210 */ /* 0x000fe20007f3e0ff */
[----:B------:R-:W-:-:S04]  /*8be0*/  IMAD.X R7, RZ, RZ, RZ, P0 ;  /* 0x000000ffff077224 */ /* 0x000fc800000e06ff */
[----:B------:R-:W-:-:S08]  /*8bf0*/  IMAD.WIDE.U32.X R6, R15, UR9, R6, P1 ;  /* 0x000000090f067c25 */ /* 0x000fd000088e0406 */
.L_x_182:
[--C-:B------:R-:W-:Y:S01]  /*8c00*/  SHF.R.U64 R15, R6, UR11, R7.reuse ;  /* 0x0000000b060f7c19 */ /* 0x100fe20008001207 */
[----:B------:R-:W0:Y:S01]  /*8c10*/  F2I.U32.TRUNC.NTZ R18, R18 ;  /* 0x0000001200127305 */ /* 0x000e22000020f000 */
[----:B------:R-:W-:Y:S01]  /*8c20*/  SHF.R.U32.HI R6, RZ, UR11, R7 ;  /* 0x0000000bff067c19 */ /* 0x000fe20008011607 */
[----:B------:R-:W-:Y:S01]  /*8c30*/  ULDC.64 UR8, c[0x0][0x620] ;  /* 0x0001880000087ab9 */ /* 0x000fe20000000a00 */
[----:B------:R-:W-:Y:S01]  /*8c40*/  IADD3 R9, P0, RZ, -R15, RZ ;  /* 0x8000000fff097210 */ /* 0x000fe20007f1e0ff */
[----:B------:R-:W-:Y:S01]  /*8c50*/  ULDC.64 UR10, c[0x0][0x640] ;  /* 0x00019000000a7ab9 */ /* 0x000fe20000000a00 */
[----:B------:R-:W2:Y:S03]  /*8c60*/  LDC R20, c[0x0][0x148] ;  /* 0x00005200ff147b82 */ /* 0x000ea60000000800 */
[----:B------:R-:W-:Y:S01]  /*8c70*/  IMAD.X R6, RZ, RZ, ~R6, P0 ;  /* 0x000000ffff067224 */ /* 0x000fe200000e0e06 */
[----:B------:R-:W-:-:S03]  /*8c80*/  ISETP.NE.U32.AND P0, PT, RZ, UR10, PT ;  /* 0x0000000aff007c0c */ /* 0x000fc6000bf05070 */
[----:B------:R-:W-:Y:S01]  /*8c90*/  IMAD R8, R6, UR8, RZ ;  /* 0x0000000806087c24 */ /* 0x000fe2000f8e02ff */
[----:B------:R-:W-:Y:S01]  /*8ca0*/  ISETP.NE.AND.EX P0, PT, RZ, UR11, PT, P0 ;  /* 0x0000000bff007c0c */ /* 0x000fe2000bf05300 */
[----:B------:R-:W-:Y:S01]  /*8cb0*/  IMAD.WIDE.U32 R6, R9, UR8, R2 ;  /* 0x0000000809067c25 */ /* 0x000fe2000f8e0002 */
[----:B------:R-:W-:-:S03]  /*8cc0*/  ULDC UR8, c[0x0][0x618] ;  /* 0x0001860000087ab9 */ /* 0x000fc60000000800 */
[----:B------:R-:W-:Y:S01]  /*8cd0*/  IMAD R9, R9, UR9, R8 ;  /* 0x0000000909097c24 */ /* 0x000fe2000f8e0208 */
[----:B------:R-:W-:Y:S01]  /*8ce0*/  ULDC UR9, c[0x0][0x154] ;  /* 0x0000550000097ab9 */ /* 0x000fe20000000800 */
[----:B0-----:R-:W-:Y:S02]  /*8cf0*/  IMAD.MOV R8, RZ, RZ, -R18 ;  /* 0x000000ffff087224 */ /* 0x001fe400078e0a12 */
[----:B------:R-:W-:Y:S02]  /*8d00*/  IMAD.IADD R7, R7, 0x1, R9 ;  /* 0x0000000107077824 */ /* 0x000fe400078e0209 */
[----:B-1----:R-:W-:Y:S01]  /*8d10*/  IMAD R16, R19, R8, R16 ;  /* 0x0000000813107224 */ /* 0x002fe200078e0210 */
[----:B------:R-:W-:Y:S02]  /*8d20*/  I2FP.F32.U32 R8, R5 ;  /* 0x0000000500087245 */ /* 0x000fe40000201000 */
[--C-:B------:R-:W-:Y:S02]  /*8d30*/  SHF.R.U64 R18, R6, UR8, R7.reuse ;  /* 0x0000000806127c19 */ /* 0x100fe40008001207 */
[----:B------:R-:W-:Y:S01]  /*8d40*/  SHF.R.U32.HI R7, RZ, UR8, R7 ;  /* 0x00000008ff077c19 */ /* 0x000fe20008011607 */
[----:B------:R-:W-:Y:S01]  /*8d50*/  FMUL R8, R8, UR9 ;  /* 0x0000000908087c20 */ /* 0x000fe20008400000 */
[----:B------:R-:W-:-:S02]  /*8d60*/  ULDC UR8, c[0x0][0x608] ;  /* 0x0001820000087ab9 */ /* 0x000fc40000000800 */
[--C-:B------:R-:W-:Y:S01]  /*8d70*/  SHF.R.U64 R22, R18, UR8, R7.reuse ;  /* 0x0000000812167c19 */ /* 0x100fe20008001207 */
[----:B------:R0:W1:Y:S01]  /*8d80*/  F2I.U32.TRUNC.NTZ R23, R8 ;  /* 0x0000000800177305 */ /* 0x000062000020f000 */
[----:B------:R-:W-:Y:S01]  /*8d90*/  SHF.R.U32.HI R7, RZ, UR8, R7 ;  /* 0x00000008ff077c19 */ /* 0x000fe20008011607 */
[----:B------:R-:W-:-:S03]  /*8da0*/  ULDC UR8, c[0x0][0x658] ;  /* 0x0001960000087ab9 */ /* 0x000fc60000000800 */
[--C-:B------:R-:W-:Y:S02]  /*8db0*/  SHF.R.U64 R19, R22, UR8, R7.reuse ;  /* 0x0000000816137c19 */ /* 0x100fe40008001207 */
[----:B------:R-:W-:-:S03]  /*8dc0*/  SHF.R.U32.HI R21, RZ, UR8, R7 ;  /* 0x00000008ff157c19 */ /* 0x000fc60008011607 */
[----:B------:R-:W-:Y:S02]  /*8dd0*/  IMAD.MOV.U32 R6, RZ, RZ, R19 ;  /* 0x000000ffff067224 */ /* 0x000fe400078e0013 */
[----:B------:R-:W-:Y:S01]  /*8de0*/  IMAD.MOV.U32 R7, RZ, RZ, R21 ;  /* 0x000000ffff077224 */ /* 0x000fe200078e0015 */
[----:B0-----:R-:W-:Y:S06]  /*8df0*/  @!P0 BRA `(.L_x_183) ;  /* 0x0000000000288947 */ /* 0x001fec0003800000 */
        /* <DEDUP_REMOVED lines=10> */
.L_x_183:
[----:B------:R-:W-:Y:S01]  /*8ea0*/  ULDC UR8, c[0x0][0x648] ;  /* 0x0001920000087ab9 */ /* 0x000fe20000000800 */
[----:B-1----:R-:W-:Y:S01]  /*8eb0*/  IMAD.MOV R23, RZ, RZ, -R23 ;  /* 0x000000ffff177224 */ /* 0x002fe200078e0a17 */
[----:B------:R-:W-:Y:S01]  /*8ec0*/  SHF.R.U64 R7, R6, UR8, R7 ;  /* 0x0000000806077c19 */ /* 0x000fe20008001207 */
[----:B------:R-:W-:Y:S01]  /*8ed0*/  ULDC UR8, c[0x0][0x638] ;  /* 0x00018e0000087ab9 */ /* 0x000fe20000000800 */
[----:B------:R-:W-:Y:S01]  /*8ee0*/  LOP3.LUT R6, R22, UR19, RZ, 0xc0, !PT ;  /* 0x0000001316067c12 */ /* 0x000fe2000f8ec0ff */
[----:B--2---:R-:W-:Y:S01]  /*8ef0*/  @P2 IMAD R16, R20, R23, R5 ;  /* 0x0000001714102224 */ /* 0x004fe200078e0205 */
[----:B------:R-:W-:Y:S01]  /*8f00*/  LOP3.LUT R18, R18, UR5, RZ, 0xc0, !PT ;  /* 0x0000000512127c12 */ /* 0x000fe2000f8ec0ff */
[----:B------:R-:W-:Y:S01]  /*8f10*/  IMAD.MOV R8, RZ, RZ, -R7 ;  /* 0x000000ffff087224 */ /* 0x000fe200078e0a07 */
[----:B------:R-:W-:Y:S01]  /*8f20*/  ULDC UR9, c[0x0][0x610] ;  /* 0x0001840000097ab9 */ /* 0x000fe20000000800 */
[----:B------:R-:W-:Y:S02]  /*8f30*/  IMAD R7, R7, UR6, R6 ;  /* 0x0000000607077c24 */ /* 0x000fe4000f8e0206 */
[----:B------:R-:W-:Y:S01]  /*8f40*/  IMAD R19, R8, UR8, R19 ;  /* 0x0000000808137c24 */ /* 0x000fe2000f8e0213 */
[----:B------:R-:W-:Y:S01]  /*8f50*/  ULDC UR8, c[0x0][0x600] ;  /* 0x0001800000087ab9 */ /* 0x000fe20000000800 */
[----:B------:R-:W-:-:S02]  /*8f60*/  IMAD R6, R7, UR9, R16 ;  /* 0x0000000907067c24 */ /* 0x000fc4000f8e0210 */
[----:B------:R-:W-:Y:S02]  /*8f70*/  IMAD R19, R19, UR8, R18 ;  /* 0x0000000813137c24 */ /* 0x000fe4000f8e0212 */
[----:B------:R-:W-:-:S03]  /*8f80*/  IMAD.MOV.U32 R5, RZ, RZ, 0x1 ;  /* 0x00000001ff057424 */ /* 0x000fc600078e00ff */
[----:B------:R-:W-:Y:S02]  /*8f90*/  SEL R16, R19, R6, !P2 ;  /* 0x0000000613107207 */ /* 0x000fe40005000000 */
[----:B------:R-:W-:-:S07]  /*8fa0*/  SEL R6, R6, R19, !P2 ;  /* 0x0000001306067207 */ /* 0x000fce0005000000 */
.L_x_181:
[----:B------:R-:W-:Y:S05]  /*8fb0*/  BSYNC B1 ;  /* 0x0000000000017941 */ /* 0x000fea0003800000 */
.L_x_180:
[----:B------:R-:W-:-:S13]  /*8fc0*/  LOP3.LUT P0, RZ, R5, 0xff, RZ, 0xc0, !PT ;  /* 0x000000ff05ff7812 */ /* 0x000fda000780c0ff */
[----:B------:R-:W-:Y:S05]  /*8fd0*/  @P0 BRA `(.L_x_184) ;  /* 0xfffffff4004c0947 */ /* 0x000fea000383ffff */
[----:B------:R-:W-:Y:S05]  /*8fe0*/  BSYNC B0 ;  /* 0x0000000000007941 */ /* 0x000fea0003800000 */
.L_x_173:
[----:B------:R-:W-:-:S03]  /*8ff0*/  UMOV UR8, 0xffffffff ;  /* 0xffffffff00087882 */ /* 0x000fc60000000000 */
[----:B------:R-:W-:Y:S05]  /*9000*/  BRA.DIV UR8, `(.L_x_185) ;  /* 0x00000006081c7947 */ /* 0x000fea000b800000 */
[----:B------:R-:W-:-:S13]  /*9010*/  ELECT P0, URZ, PT ;  /* 0x00000000003f782f */ /* 0x000fda0003800000 */
.L_x_199:
[----:B------:R-:W-:Y:S04]  /*9020*/  BSSY B0, `(.L_x_186) ;  /* 0x000002b000007945 */ /* 0x000fe80003800000 */
[----:B------:R-:W-:Y:S05]  /*9030*/  @!P0 BRA `(.L_x_187) ;  /* 0x0000000000a48947 */ /* 0x000fea0003800000 */
[----:B------:R-:W-:-:S04]  /*9040*/  LOP3.LUT R4, R4, 0x2, RZ, 0xfc, !PT ;  /* 0x0000000204047812 */ /* 0x000fc800078efcff */
[----:B------:R-:W-:-:S13]  /*9050*/  ISETP.NE.AND P0, PT, R4, 0x3, PT ;  /* 0x000000030400780c */ /* 0x000fda0003f05270 */
[----:B------:R-:W-:Y:S05]  /*9060*/  @!P0 BRA `(.L_x_188) ;  /* 0x0000000000048947 */ /* 0x000fea0003800000 */
[----:B------:R-:W-:Y:S01]  /*9070*/  BPT.TRAP 0x1 ;  /* 0x000000040000795c */ /* 0x000fe20000300000 */
.L_x_188:
[----:B------:R-:W0:Y:S01]  /*9080*/  S2R R3, SR_CgaCtaId ;  /* 0x0000000000037919 */ /* 0x000e220000008800 */
[----:B------:R-:W-:Y:S02]  /*9090*/  MOV R0, 0x400 ;  /* 0x0000040000007802 */ /* 0x000fe40000000f00 */
[----:B------:R-:W-:Y:S02]  /*90a0*/  SHF.L.U32 R2, R14, 0x1f, RZ ;  /* 0x0000001f0e027819 */ /* 0x000fe400000006ff */
[----:B0-----:R-:W-:-:S05]  /*90b0*/  LEA R0, R3, R0, 0x18 ;  /* 0x0000000003007211 */ /* 0x001fca00078ec0ff */
[----:B------:R-:W-:-:S04]  /*90c0*/  VIADD R0, R0, 0x20 ;  /* 0x0000002000007836 */ /* 0x000fc80000000000 */
[C---:B------:R-:W-:Y:S02]  /*90d0*/  IMAD R5, R13.reuse, 0x8, R0 ;  /* 0x000000080d057824 */ /* 0x040fe400078e0200 */
[----:B------:R-:W-:Y:S02]  /*90e0*/  VIADD R13, R13, 0x1 ;  /* 0x000000010d0d7836 */ /* 0x000fe40000000000 */
[----:B------:R-:W0:Y:S03]  /*90f0*/  SYNCS.PHASECHK.TRANS64.TRYWAIT P0, [R5+URZ], R2 ;  /* 0x00000002050075a7 */ /* 0x000e26000800017f */
[----:B------:R-:W-:-:S04]  /*9100*/  ISETP.NE.AND P1, PT, R13, 0x4, PT ;  /* 0x000000040d00780c */ /* 0x000fc80003f25270 */
[----:B------:R-:W-:Y:S02]  /*9110*/  SEL R3, RZ, 0x1, P1 ;  /* 0x00000001ff037807 */ /* 0x000fe40000800000 */
[----:B------:R-:W-:Y:S02]  /*9120*/  SEL R13, R13, RZ, P1 ;  /* 0x000000ff0d0d7207 */ /* 0x000fe40000800000 */
[----:B------:R-:W-:-:S03]  /*9130*/  LOP3.LUT R14, R14, R3, RZ, 0x3c, !PT ;  /* 0x000000030e0e7212 */ /* 0x000fc600078e3cff */
[----:B------:R-:W-:Y:S01]  /*9140*/  IMAD R7, R13, 0x8, R0 ;  /* 0x000000080d077824 */ /* 0x000fe200078e0200 */
[----:B------:R-:W-:Y:S01]  /*9150*/  SHF.L.U32 R4, R14, 0x1f, RZ ;  /* 0x0000001f0e047819 */ /* 0x000fe200000006ff */
[----:B0-----:R-:W-:Y:S06]  /*9160*/  @!P0 BRA `(.L_x_189) ;  /* 0x0000000000e48947 */ /* 0x001fec0003800000 */
.L_x_200:
[----:B------:R-:W1:Y:S01]  /*9170*/  SYNCS.PHASECHK.TRANS64.TRYWAIT P0, [R7+URZ], R4 ;  /* 0x00000004070075a7 */ /* 0x000e62000800017f */
[----:B0-----:R-:W-:-:S05]  /*9180*/  VIADD R2, R13, 0x1 ;  /* 0x000000010d027836 */ /* 0x001fca0000000000 */
[----:B------:R-:W-:-:S04]  /*9190*/  ISETP.NE.AND P1, PT, R2, 0x4, PT ;  /* 0x000000040200780c */ /* 0x000fc80003f25270 */
[----:B------:R-:W-:Y:S02]  /*91a0*/  SEL R3, RZ, 0x1, P1 ;  /* 0x00000001ff037807 */ /* 0x000fe40000800000 */
[----:B------:R-:W-:Y:S02]  /*91b0*/  SEL R9, R2, RZ, P1 ;  /* 0x000000ff02097207 */ /* 0x000fe40000800000 */
[----:B------:R-:W-:-:S03]  /*91c0*/  LOP3.LUT R11, R14, R3, RZ, 0x3c, !PT ;  /* 0x000000030e0b7212 */ /* 0x000fc600078e3cff */
[----:B------:R-:W-:Y:S01]  /*91d0*/  IMAD R6, R9, 0x8, R0 ;  /* 0x0000000809067824 */ /* 0x000fe200078e0200 */
[----:B------:R-:W-:Y:S01]  /*91e0*/  SHF.L.U32 R5, R11, 0x1f, RZ ;  /* 0x0000001f0b057819 */ /* 0x000fe200000006ff */
[----:B-1----:R-:W-:Y:S06]  /*91f0*/  @!P0 BRA `(.L_x_190) ;  /* 0x0000000000d48947 */ /* 0x002fec0003800000 */
.L_x_201:
[----:B------:R-:W1:Y:S01]  /*9200*/  SYNCS.PHASECHK.TRANS64.TRYWAIT P0, [R6+URZ], R5 ;  /* 0x00000005060075a7 */ /* 0x000e62000800017f */
[----:B------:R-:W-:-:S05]  /*9210*/  VIADD R2, R9, 0x1 ;  /* 0x0000000109027836 */ /* 0x000fca0000000000 */
[----:B------:R-:W-:-:S04]  /*9220*/  ISETP.NE.AND P1, PT, R2, 0x4, PT ;  /* 0x000000040200780c */ /* 0x000fc80003f25270 */
[----:B0-----:R-:W-:Y:S02]  /*9230*/  SEL R4, RZ, 0x1, P1 ;  /* 0x00000001ff047807 */ /* 0x001fe40000800000 */
[----:B------:R-:W-:Y:S02]  /*9240*/  SEL R3, R2, RZ, P1 ;  /* 0x000000ff02037207 */ /* 0x000fe40000800000 */
[----:B------:R-:W-:Y:S01]  /*9250*/  LOP3.LUT R4, R11, R4, RZ, 0x3c, !PT ;  /* 0x000000040b047212 */ /* 0x000fe200078e3cff */
[----:B-1----:R-:W-:Y:S06]  /*9260*/  @!P0 BRA `(.L_x_191) ;  /* 0x0000000000cc8947 */ /* 0x002fec0003800000 */
.L_x_202:
[----:B------:R-:W-:Y:S01]  /*9270*/  IMAD R3, R3, 0x8, R0 ;  /* 0x0000000803037824 */ /* 0x000fe200078e0200 */
[----:B------:R-:W-:-:S07]  /*9280*/  SHF.L.U32 R0, R4, 0x1f, RZ ;  /* 0x0000001f04007819 */ /* 0x000fce00000006ff */
.L_x_192:
[----:B-1----:R1:W2:Y:S02]  /*9290*/  SYNCS.PHASECHK.TRANS64.TRYWAIT P0, [R3+URZ], R0 ;  /* 0x00000000030075a7 */ /* 0x0022a4000800017f */
[----:B--2---:R-:W-:Y:S05]  /*92a0*/  @!P0 NANOSLEEP.SYNCS 0x989680 ;  /* 0x009896800000895d */ /* 0x004fea0003900000 */
[----:B------:R-:W2:Y:S02]  /*92b0*/  @!P0 SYNCS.PHASECHK.TRANS64 P0, [R3+URZ], R0 ;  /* 0x00000000030085a7 */ /* 0x000ea4000800007f */
[----:B--2---:R-:W-:Y:S05]  /*92c0*/  @!P0 BRA `(.L_x_192) ;  /* 0xfffffffc00f08947 */ /* 0x004fea000383ffff */
.L_x_187:
[----:B------:R-:W-:Y:S05]  /*92d0*/  BSYNC B0 ;  /* 0x0000000000007941 */ /* 0x000fea0003800000 */
.L_x_186:
[----:B------:R-:W-:Y:S05]  /*92e0*/  EXIT ;  /* 0x000000000000794d */ /* 0x000fea0003800000 */
.L_x_21:
[----:B-1----:R-:W-:-:S04]  /*92f0*/  IMAD.U32 R13, RZ, RZ, UR6 ;  /* 0x00000006ff0d7e24 */ /* 0x002fc8000f8e00ff */
[----:B------:R1:W4:Y:S03]  /*9300*/  SYNCS.PHASECHK.TRANS64.TRYWAIT P0, [R13+URZ], R12 ;  /* 0x0000000c0d0075a7 */ /* 0x000326000800017f */
[----:B----4-:R-:W-:Y:S05]  /*9310*/  @!P0 NANOSLEEP.SYNCS 0x989680 ;  /* 0x009896800000895d */ /* 0x010fea0003900000 */
[----:B------:R-:W4:Y:S02]  /*9320*/  @!P0 SYNCS.PHASECHK.TRANS64 P0, [R13+URZ], R12 ;  /* 0x0000000c0d0085a7 */ /* 0x000f24000800007f */
[----:B----4-:R-:W-:Y:S05]  /*9330*/  @!P0 BRA `(.L_x_21) ;  /* 0xfffffffc00ec8947 */ /* 0x010fea000383ffff */
[----:B------:R-:W-:Y:S05]  /*9340*/  BRA `(.L_x_20) ;  /* 0xffffff84002c7947 */ /* 0x000fea000383ffff */
.L_x_27:
[----:B-1----:R-:W-:-:S04]  /*9350*/  IMAD.U32 R145, RZ, RZ, UR12 ;  /* 0x0000000cff917e24 */ /* 0x002fc8000f8e00ff */
[----:B------:R1:W4:Y:S03]  /*9360*/  SYNCS.PHASECHK.TRANS64.TRYWAIT P0, [R145+URZ], R140 ;  /* 0x0000008c910075a7 */ /* 0x000326000800017f */
[----:B----4-:R-:W-:Y:S05]  /*9370*/  @!P0 NANOSLEEP.SYNCS 0x989680 ;  /* 0x009896800000895d */ /* 0x010fea0003900000 */
[----:B------:R-:W4:Y:S02]  /*9380*/  @!P0 SYNCS.PHASECHK.TRANS64 P0, [R145+URZ], R140 ;  /* 0x0000008c910085a7 */ /* 0x000f24000800007f */
[----:B----4-:R-:W-:Y:S05]  /*9390*/  @!P0 BRA `(.L_x_27) ;  /* 0xfffffffc00ec8947 */ /* 0x010fea000383ffff */
[----:B------:R-:W-:Y:S05]  /*93a0*/  BRA `(.L_x_26) ;  /* 0xffffff8c005c7947 */ /* 0x000fea000383ffff */
.L_x_174:
[----:B------:R-:W-:Y:S01]  /*93b0*/  BSSY B1, `(.L_x_193) ;  /* 0x0000006000017945 */ /* 0x000fe20003800000 */
[----:B------:R-:W-:-:S07]  /*93c0*/  IMAD.MOV.U32 R5, RZ, RZ, -0x1 ;  /* 0xffffffffff057424 */ /* 0x000fce00078e00ff */
[----:B------:R-:W-:Y:S05]  /*93d0*/  WARPSYNC.COLLECTIVE R5, `(.L_x_194) ;  /* 0x00000000050c7348 */ /* 0x000fea0003c00000 */
[----:B------:R-:W-:Y:S02]  /*93e0*/  ELECT P0, UR62, PT ;  /* 0x00000000003e782f */ /* 0x000fe40003800000 */
[----:B------:R-:W-:Y:S01]  /*93f0*/  MOV R5, UR62 ;  /* 0x0000003e00057c02 */ /* 0x000fe20008000f00 */
[----:B------:R-:W-:Y:S10]  /*9400*/  ENDCOLLECTIVE ;  /* 0x000000000000791b */ /* 0x000ff40003800000 */
.L_x_194:
[----:B------:R-:W-:Y:S05]  /*9410*/  BSYNC B1 ;  /* 0x0000000000017941 */ /* 0x000fea0003800000 */
.L_x_193:
[----:B------:R-:W-:Y:S05]  /*9420*/  BRA `(.L_x_195) ;  /* 0xfffffff000447947 */ /* 0x000fea000383ffff */
.L_x_177:
[----:B-1----:R1:W2:Y:S02]  /*9430*/  SYNCS.PHASECHK.TRANS64.TRYWAIT P0, [R19+URZ+0x20], R8 ;  /* 0x00002008130075a7 */ /* 0x0022a4000800017f */
[----:B--2---:R-:W-:Y:S05]  /*9440*/  @!P0 NANOSLEEP.SYNCS 0x989680 ;  /* 0x009896800000895d */ /* 0x004fea0003900000 */
[----:B------:R-:W2:Y:S02]  /*9450*/  @!P0 SYNCS.PHASECHK.TRANS64 P0, [R19+URZ+0x20], R8 ;  /* 0x00002008130085a7 */ /* 0x000ea4000800007f */
[----:B--2---:R-:W-:Y:S05]  /*9460*/  @!P0 BRA `(.L_x_177) ;  /* 0xfffffffc00f08947 */ /* 0x004fea000383ffff */
[----:B------:R-:W-:Y:S05]  /*9470*/  BRA `(.L_x_196) ;  /* 0xfffffff0007c7947 */ /* 0x000fea000383ffff */
.L_x_185:
[----:B------:R-:W-:Y:S01]  /*9480*/  BSSY B0, `(.L_x_197) ;  /* 0x0000006000007945 */ /* 0x000fe20003800000 */
[----:B------:R-:W-:-:S07]  /*9490*/  IMAD.MOV.U32 R5, RZ, RZ, -0x1 ;  /* 0xffffffffff057424 */ /* 0x000fce00078e00ff */
[----:B------:R-:W-:Y:S05]  /*94a0*/  WARPSYNC.COLLECTIVE R5, `(.L_x_198) ;  /* 0x00000000050c7348 */ /* 0x000fea0003c00000 */
[----:B------:R-:W-:Y:S02]  /*94b0*/  ELECT P0, UR62, PT ;  /* 0x00000000003e782f */ /* 0x000fe40003800000 */
[----:B------:R-:W-:Y:S01]  /*94c0*/  MOV R5, UR62 ;  /* 0x0000003e00057c02 */ /* 0x000fe20008000f00 */
[----:B------:R-:W-:Y:S10]  /*94d0*/  ENDCOLLECTIVE ;  /* 0x000000000000791b */ /* 0x000ff40003800000 */
.L_x_198:
[----:B------:R-:W-:Y:S05]  /*94e0*/  BSYNC B0 ;  /* 0x0000000000007941 */ /* 0x000fea0003800000 */
.L_x_197:
[----:B------:R-:W-:Y:S05]  /*94f0*/  BRA `(.L_x_199) ;  /* 0xfffffff800c87947 */ /* 0x000fea000383ffff */
.L_x_189:
[----:B0-----:R0:W1:Y:S02]  /*9500*/  SYNCS.PHASECHK.TRANS64.TRYWAIT P0, [R5+URZ], R2 ;  /* 0x00000002050075a7 */ /* 0x001064000800017f */
[----:B-1----:R-:W-:Y:S05]  /*9510*/  @!P0 NANOSLEEP.SYNCS 0x989680 ;  /* 0x009896800000895d */ /* 0x002fea0003900000 */
[----:B------:R-:W1:Y:S02]  /*9520*/  @!P0 SYNCS.PHASECHK.TRANS64 P0, [R5+URZ], R2 ;  /* 0x00000002050085a7 */ /* 0x000e64000800007f */
[----:B-1----:R-:W-:Y:S05]  /*9530*/  @!P0 BRA `(.L_x_189) ;  /* 0xfffffffc00f08947 */ /* 0x002fea000383ffff */
[----:B------:R-:W-:Y:S05]  /*9540*/  BRA `(.L_x_200) ;  /* 0xfffffffc00087947 */ /* 0x000fea000383ffff */
.L_x_190:
[----:B0-----:R0:W1:Y:S02]  /*9550*/  SYNCS.PHASECHK.TRANS64.TRYWAIT P0, [R7+URZ], R4 ;  /* 0x00000004070075a7 */ /* 0x001064000800017f */
[----:B-1----:R-:W-:Y:S05]  /*9560*/  @!P0 NANOSLEEP.SYNCS 0x989680 ;  /* 0x009896800000895d */ /* 0x002fea0003900000 */
[----:B------:R-:W1:Y:S02]  /*9570*/  @!P0 SYNCS.PHASECHK.TRANS64 P0, [R7+URZ], R4 ;  /* 0x00000004070085a7 */ /* 0x000e64000800007f */
[----:B-1----:R-:W-:Y:S05]  /*9580*/  @!P0 BRA `(.L_x_190) ;  /* 0xfffffffc00f08947 */ /* 0x002fea000383ffff */
[----:B------:R-:W-:Y:S05]  /*9590*/  BRA `(.L_x_201) ;  /* 0xfffffffc00187947 */ /* 0x000fea000383ffff */
.L_x_191:
[----:B0-----:R0:W1:Y:S02]  /*95a0*/  SYNCS.PHASECHK.TRANS64.TRYWAIT P0, [R6+URZ], R5 ;  /* 0x00000005060075a7 */ /* 0x001064000800017f */
[----:B-1----:R-:W-:Y:S05]  /*95b0*/  @!P0 NANOSLEEP.SYNCS 0x989680 ;  /* 0x009896800000895d */ /* 0x002fea0003900000 */
[----:B------:R-:W1:Y:S02]  /*95c0*/  @!P0 SYNCS.PHASECHK.TRANS64 P0, [R6+URZ], R5 ;  /* 0x00000005060085a7 */ /* 0x000e64000800007f */
[----:B-1----:R-:W-:Y:S05]  /*95d0*/  @!P0 BRA `(.L_x_191) ;  /* 0xfffffffc00f08947 */ /* 0x002fea000383ffff */
[----:B------:R-:W-:Y:S05]  /*95e0*/  BRA `(.L_x_202) ;  /* 0xfffffffc00207947 */ /* 0x000fea000383ffff */
.L_x_203:
[----:B------:R-:W-:-:S00]  /*95f0*/  BRA `(.L_x_203) ;  /* 0xfffffffc00fc7947 */ /* 0x000fc0000383ffff */
[----:B------:R-:W-:-:S00]  /*9600*/  NOP ;  /* 0x0000000000007918 */ /* 0x000fc00000000000 */
[----:B------:R-:W-:-:S00]  /*9610*/  NOP ;  /* 0x0000000000007918 */ /* 0x000fc00000000000 */
[----:B------:R-:W-:-:S00]  /*9620*/  NOP ;  /* 0x0000000000007918 */ /* 0x000fc00000000000 */
[----:B------:R-:W-:-:S00]  /*9630*/  NOP ;  /* 0x0000000000007918 */ /* 0x000fc00000000000 */
[----:B------:R-:W-:-:S00]  /*9640*/  NOP ;  /* 0x0000000000007918 */ /* 0x000fc00000000000 */
[----:B------:R-:W-:-:S00]  /*9650*/  NOP ;  /* 0x0000000000007918 */ /* 0x000fc00000000000 */
[----:B------:R-:W-:-:S00]  /*9660*/  NOP ;  /* 0x0000000000007918 */ /* 0x000fc00000000000 */
[----:B------:R-:W-:-:S00]  /*9670*/  NOP ;  /* 0x0000000000007918 */ /* 0x000fc00000000000 */
.L_x_204:


//--------------------- .nv.shared._ZN7cutlass13device_kernelINS_4gemm6kernel13GemmUniversalIN4cute5tupleIJiiiiEEENS1_10collective13CollectiveMmaINS1_37MainloopSm90TmaGmmaWarpSpecializedFP8ILi4ENS5_IJNS4_1CILi2EEENSA_ILi1EEESC_EEENS1_35KernelTmaWarpSpecializedCooperativeEEENS5_IJNSA_ILi128EEESG_NSA_ILi32EEEEEENS_12float_e4m3_tENS5_IJlSC_lEEESJ_SK_NS4_8TiledMMAINS4_8MMA_AtomIJNS4_4SM904GMMA31MMA_64x128x32_F32E4M3E4M3_SS_TNILNSO_7ScaleInE1ELSQ_1EEEEEENS4_6LayoutISD_NS5_IJSC_NSA_ILi0EEESU_EEEEENS5_IJNS4_10UnderscoreESX_SX_EEEEENS4_13SM90_TMA_LOADENS4_14ComposedLayoutINS4_7SwizzleILi1ELi4ELi3EEENS4_18smem_ptr_flag_bitsILi8EEENST_INS5_IJNSA_ILi8EEESH_EEENS5_IJSH_SC_EEEEEEEvNS4_8identityENS4_23SM90_TMA_LOAD_MULTICASTES1A_vS1B_EENS_8epilogue10collective6detail29Sm90TmaWarpSpecializedAdapterINS1F_15DefaultEpilogueISJ_SK_SK_NS1E_6thread17LinearCombinationISJ_Li1EffLNS1J_9ScaleType4KindE0ELNS_15FloatRoundStyleE2ESJ_EENS1_15EpilogueDefaultEEEEEvvEEEEvNT_6ParamsE --------------------------
	.section	.nv.shared._ZN7cutlass13device_kernelINS_4gemm6kernel13GemmUniversalIN4cute5tupleIJiiiiEEENS1_10collective13CollectiveMmaINS1_37MainloopSm90TmaGmmaWarpSpecializedFP8ILi4ENS5_IJNS4_1CILi2EEENSA_ILi1EEESC_EEENS1_35KernelTmaWarpSpecializedCooperativeEEENS5_IJNSA_ILi128EEESG_NSA_ILi32EEEEEENS_12float_e4m3_tENS5_IJlSC_lEEESJ_SK_NS4_8TiledMMAINS4_8MMA_AtomIJNS4_4SM904GMMA31MMA_64x128x32_F32E4M3E4M3_SS_TNILNSO_7ScaleInE1ELSQ_1EEEEEENS4_6LayoutISD_NS5_IJSC_NSA_ILi0EEESU_EEEEENS5_IJNS4_10UnderscoreESX_SX_EEEEENS4_13SM90_TMA_LOADENS4_14ComposedLayoutINS4_7SwizzleILi1ELi4ELi3EEENS4_18smem_ptr_flag_bitsILi8EEENST_INS5_IJNSA_ILi8EEESH_EEENS5_IJSH_SC_EEEEEEEvNS4_8identityENS4_23SM90_TMA_LOAD_MULTICASTES1A_vS1B_EENS_8epilogue10collective6detail29Sm90TmaWarpSpecializedAdapterINS1F_15DefaultEpilogueISJ_SK_SK_NS1E_6thread17LinearCombinationISJ_Li1EffLNS1J_9ScaleType4KindE0ELNS_15FloatRoundStyleE2ESJ_EENS1_15EpilogueDefaultEEEEEvvEEEEvNT_6ParamsE,"aw",@nobits
	.sectionflags	@""
	.align	16
	.zero		1024


//--------------------- .nv.shared.reserved.0     --------------------------
	.section	.nv.shared.reserved.0,"aw",@nobits
	.weak		__nv_reservedSMEM_offset_0_alias
	.size		__nv_reservedSMEM_offset_0_alias, 0, 0
	.other		__nv_reservedSMEM_offset_0_alias,@"STO_CUDA_RESERVED_SHARED STV_DEFAULT"
__nv_reservedSMEM_offset_0_alias:
	.zero		0


//--------------------- .nv.global                --------------------------
	.section	.nv.global,"aw",@nobits
.nv.global:
	.type		_ZN39_INTERNAL_43780017_4_k_cu_9a627163_55354cute1_E,@object
	.size		_ZN39_INTERNAL_43780017_4_k_cu_9a627163_55354cute1_E,(_ZN39_INTERNAL_43780017_4_k_cu_9a627163_55354cuda3std3__45__cpo6cbeginE - _ZN39_INTERNAL_43780017_4_k_cu_9a627163_55354cute1_E)
_ZN39_INTERNAL_43780017_4_k_cu_9a627163_55354cute1_E:
	.zero		1
	.type		_ZN39_INTERNAL_43780017_4_k_cu_9a627163_55354cuda3std3__45__cpo6cbeginE,@object
	.size		_ZN39_INTERNAL_43780017_4_k_cu_9a627163_55354cuda3std3__45__cpo6cbeginE,(_ZN39_INTERNAL_43780017_4_k_cu_9a627163_55354cuda3std3__48in_placeE - _ZN39_INTERNAL_43780017_4_k_cu_9a627163_55354cuda3std3__45__cpo6cbeginE)
_ZN39_INTERNAL_43780017_4_k_cu_9a627163_55354cuda3std3__45__cpo6cbeginE:
	.zero		1
	.type		_ZN39_INTERNAL_43780017_4_k_cu_9a627163_55354cuda3std3__48in_placeE,@object
	.size		_ZN39_INTERNAL_43780017_4_k_cu_9a627163_55354cuda3std3__48in_placeE,(_ZN39_INTERNAL_43780017_4_k_cu_9a627163_55354cuda3std6ranges3__45__cpo9iter_moveE - _ZN39_INTERNAL_43780017_4_k_cu_9a627163_55354cuda3std3__48in_placeE)
_ZN39_INTERNAL_43780017_4_k_cu_9a627163_55354cuda3std3__48in_placeE:
	.zero		1
	.type		_ZN39_INTERNAL_43780017_4_k_cu_9a627163_55354cuda3std6ranges3__45__cpo9iter_moveE,@object
	.size		_ZN39_INTERNAL_43780017_4_k_cu_9a627163_55354cuda3std6ranges3__45__cpo9iter_moveE,(_ZN39_INTERNAL_43780017_4_k_cu_9a627163_55354cuda3std3__45__cpo5beginE - _ZN39_INTERNAL_43780017_4_k_cu_9a627163_55354cuda3std6ranges3__45__cpo9iter_moveE)
_ZN39_INTERNAL_43780017_4_k_cu_9a627163_55354cuda3std6ranges3__45__cpo9iter_moveE:
	.zero		1
	.type		_ZN39_INTERNAL_43780017_4_k_cu_9a627163_55354cuda3std3__45__cpo5beginE,@object
	.size		_ZN39_INTERNAL_43780017_4_k_cu_9a627163_55354cuda3std3__45__cpo5beginE,(_ZN39_INTERNAL_43780017_4_k_cu_9a627163_55354cuda3std3__441_GLOBAL__N__43780017_4_k_cu_9a627163_55356ignoreE - _ZN39_INTERNAL_43780017_4_k_cu_9a627163_55354cuda3std3__45__cpo5beginE)
_ZN39_INTERNAL_43780017_4_k_cu_9a627163_55354cuda3std3__45__cpo5beginE:
	.zero		1
	.type		_ZN39_INTERNAL_43780017_4_k_cu_9a627163_55354cuda3std3__441_GLOBAL__N__43780017_4_k_cu_9a627163_55356ignoreE,@object
	.size		_ZN39_INTERNAL_43780017_4_k_cu_9a627163_55354cuda3std3__441_GLOBAL__N__43780017_4_k_cu_9a627163_55356ignoreE,(_ZN39_INTERNAL_43780017_4_k_cu_9a627163_55354cute7productE - _ZN39_INTERNAL_43780017_4_k_cu_9a627163_55354cuda3std3__441_GLOBAL__N__43780017_4_k_cu_9a627163_55356ignoreE)
_ZN39_INTERNAL_43780017_4_k_cu_9a627163_55354cuda3std3__441_GLOBAL__N__43780017_4_k_cu_9a627163_55356ignoreE:
	.zero		1
	.type		_ZN39_INTERNAL_43780017_4_k_cu_9a627163_55354cute7productE,@object
	.size		_ZN39_INTERNAL_43780017_4_k_cu_9a627163_55354cute7productE,(_ZN39_INTERNAL_43780017_4_k_cu_9a627163_55354cuda3std3__45__cpo3endE - _ZN39_INTERNAL_43780017_4_k_cu_9a627163_55354cute7productE)
_ZN39_INTERNAL_43780017_4_k_cu_9a627163_55354cute7productE:
	.zero		1
	.type		_ZN39_INTERNAL_43780017_4_k_cu_9a627163_55354cuda3std3__45__cpo3endE,@object
	.size		_ZN39_INTERNAL_43780017_4_k_cu_9a627163_55354cuda3std3__45__cpo3endE,(_ZN39_INTERNAL_43780017_4_k_cu_9a627163_55354cuda3std3__419piecewise_constructE - _ZN39_INTERNAL_43780017_4_k_cu_9a627163_55354cuda3std3__45__cpo3endE)
_ZN39_INTERNAL_43780017_4_k_cu_9a627163_55354cuda3std3__45__cpo3endE:
	.zero		1
	.type		_ZN39_INTERNAL_43780017_4_k_cu_9a627163_55354cuda3std3__419piecewise_constructE,@object
	.size		_ZN39_INTERNAL_43780017_4_k_cu_9a627163_55354cuda3std3__419piecewise_constructE,(_ZN39_INTERNAL_43780017_4_k_cu_9a627163_55354cuda3std3__45__cpo4cendE - _ZN39_INTERNAL_43780017_4_k_cu_9a627163_55354cuda3std3__419piecewise_constructE)
_ZN39_INTERNAL_43780017_4_k_cu_9a627163_55354cuda3std3__419piecewise_constructE:
	.zero		1
	.type		_ZN39_INTERNAL_43780017_4_k_cu_9a627163_55354cuda3std3__45__cpo4cendE,@object
	.size		_ZN39_INTERNAL_43780017_4_k_cu_9a627163_55354cuda3std3__45__cpo4cendE,(_ZN39_INTERNAL_43780017_4_k_cu_9a627163_55354cuda3std6ranges3__45__cpo4swapE - _ZN39_INTERNAL_43780017_4_k_cu_9a627163_55354cuda3std3__45__cpo4cendE)
_ZN39_INTERNAL_43780017_4_k_cu_9a627163_55354cuda3std3__45__cpo4cendE:
	.zero		1
	.type		_ZN39_INTERNAL_43780017_4_k_cu_9a627163_55354cuda3std6ranges3__45__cpo4swapE,@object
	.size		_ZN39_INTERNAL_43780017_4_k_cu_9a627163_55354cuda3std6ranges3__45__cpo4swapE,(.L_7 - _ZN39_INTERNAL_43780017_4_k_cu_9a627163_55354cuda3std6ranges3__45__cpo4swapE)
_ZN39_INTERNAL_43780017_4_k_cu_9a627163_55354cuda3std6ranges3__45__cpo4swapE:
	.zero		1
.L_7:


//--------------------- .nv.constant0._ZN7cutlass13device_kernelINS_4gemm6kernel13GemmUniversalIN4cute5tupleIJiiiiEEENS1_10collective13CollectiveMmaINS1_37MainloopSm90TmaGmmaWarpSpecializedFP8ILi4ENS5_IJNS4_1CILi2EEENSA_ILi1EEESC_EEENS1_35KernelTmaWarpSpecializedCooperativeEEENS5_IJNSA_ILi128EEESG_NSA_ILi32EEEEEENS_12float_e4m3_tENS5_IJlSC_lEEESJ_SK_NS4_8TiledMMAINS4_8MMA_AtomIJNS4_4SM904GMMA31MMA_64x128x32_F32E4M3E4M3_SS_TNILNSO_7ScaleInE1ELSQ_1EEEEEENS4_6LayoutISD_NS5_IJSC_NSA_ILi0EEESU_EEEEENS5_IJNS4_10UnderscoreESX_SX_EEEEENS4_13SM90_TMA_LOADENS4_14ComposedLayoutINS4_7SwizzleILi1ELi4ELi3EEENS4_18smem_ptr_flag_bitsILi8EEENST_INS5_IJNSA_ILi8EEESH_EEENS5_IJSH_SC_EEEEEEEvNS4_8identityENS4_23SM90_TMA_LOAD_MULTICASTES1A_vS1B_EENS_8epilogue10collective6detail29Sm90TmaWarpSpecializedAdapterINS1F_15DefaultEpilogueISJ_SK_SK_NS1E_6thread17LinearCombinationISJ_Li1EffLNS1J_9ScaleType4KindE0ELNS_15FloatRoundStyleE2ESJ_EENS1_15EpilogueDefaultEEEEEvvEEEEvNT_6ParamsE --------------------------
	.section	.nv.constant0._ZN7cutlass13device_kernelINS_4gemm6kernel13GemmUniversalIN4cute5tupleIJiiiiEEENS1_10collective13CollectiveMmaINS1_37MainloopSm90TmaGmmaWarpSpecializedFP8ILi4ENS5_IJNS4_1CILi2EEENSA_ILi1EEESC_EEENS1_35KernelTmaWarpSpecializedCooperativeEEENS5_IJNSA_ILi128EEESG_NSA_ILi32EEEEEENS_12float_e4m3_tENS5_IJlSC_lEEESJ_SK_NS4_8TiledMMAINS4_8MMA_AtomIJNS4_4SM904GMMA31MMA_64x128x32_F32E4M3E4M3_SS_TNILNSO_7ScaleInE1ELSQ_1EEEEEENS4_6LayoutISD_NS5_IJSC_NSA_ILi0EEESU_EEEEENS5_IJNS4_10UnderscoreESX_SX_EEEEENS4_13SM90_TMA_LOADENS4_14ComposedLayoutINS4_7SwizzleILi1ELi4ELi3EEENS4_18smem_ptr_flag_bitsILi8EEENST_INS5_IJNSA_ILi8EEESH_EEENS5_IJSH_SC_EEEEEEEvNS4_8identityENS4_23SM90_TMA_LOAD_MULTICASTES1A_vS1B_EENS_8epilogue10collective6detail29Sm90TmaWarpSpecializedAdapterINS1F_15DefaultEpilogueISJ_SK_SK_NS1E_6thread17LinearCombinationISJ_Li1EffLNS1J_9ScaleType4KindE0ELNS_15FloatRoundStyleE2ESJ_EENS1_15EpilogueDefaultEEEEEvvEEEEvNT_6ParamsE,"a",@progbits
	.sectionflags	@""
	.align	4
.nv.constant0._ZN7cutlass13device_kernelINS_4gemm6kernel13GemmUniversalIN4cute5tupleIJiiiiEEENS1_10collective13CollectiveMmaINS1_37MainloopSm90TmaGmmaWarpSpecializedFP8ILi4ENS5_IJNS4_1CILi2EEENSA_ILi1EEESC_EEENS1_35KernelTmaWarpSpecializedCooperativeEEENS5_IJNSA_ILi128EEESG_NSA_ILi32EEEEEENS_12float_e4m3_tENS5_IJlSC_lEEESJ_SK_NS4_8TiledMMAINS4_8MMA_AtomIJNS4_4SM904GMMA31MMA_64x128x32_F32E4M3E4M3_SS_TNILNSO_7ScaleInE1ELSQ_1EEEEEENS4_6LayoutISD_NS5_IJSC_NSA_ILi0EEESU_EEEEENS5_IJNS4_10UnderscoreESX_SX_EEEEENS4_13SM90_TMA_LOADENS4_14ComposedLayoutINS4_7SwizzleILi1ELi4ELi3EEENS4_18smem_ptr_flag_bitsILi8EEENST_INS5_IJNSA_ILi8EEESH_EEENS5_IJSH_SC_EEEEEEEvNS4_8identityENS4_23SM90_TMA_LOAD_MULTICASTES1A_vS1B_EENS_8epilogue10collective6detail29Sm90TmaWarpSpecializedAdapterINS1F_15DefaultEpilogueISJ_SK_SK_NS1E_6thread17LinearCombinationISJ_Li1EffLNS1J_9ScaleType4KindE0ELNS_15FloatRoundStyleE2ESJ_EENS1_15EpilogueDefaultEEEEEvvEEEEvNT_6ParamsE:
	.zero		1664


//--------------------- SYMBOLS --------------------------

	.type		.nv.reservedSmem.offset0,@object
	.size		.nv.reservedSmem.offset0,0x4
